//
// Generated by NVIDIA NVVM Compiler
//
// Compiler Build ID: CL-36424714
// Cuda compilation tools, release 13.0, V13.0.88
// Based on NVVM 20.0.0
//

.version 9.0
.target sm_100
.address_size 64

	// .globl	_Z10calc_c_gpuPdS_S_m
.func  (.param .align 16 .b8 func_retval0[16]) __internal_trig_reduction_slowpathd
(
	.param .b64 __internal_trig_reduction_slowpathd_param_0
)
;
.global .align 8 .b8 __cudart_i2opi_d[144] = {8, 93, 141, 31, 177, 95, 251, 107, 234, 146, 82, 138, 247, 57, 7, 61, 123, 241, 229, 235, 199, 186, 39, 117, 45, 234, 95, 158, 102, 63, 70, 79, 183, 9, 203, 39, 207, 126, 54, 109, 31, 109, 10, 90, 139, 17, 47, 239, 15, 152, 5, 222, 255, 151, 248, 31, 59, 40, 249, 189, 139, 95, 132, 156, 244, 57, 83, 131, 57, 214, 145, 57, 65, 126, 95, 180, 38, 112, 156, 233, 132, 68, 187, 46, 245, 53, 130, 232, 62, 167, 41, 177, 28, 235, 29, 254, 28, 146, 209, 9, 234, 46, 73, 6, 224, 210, 77, 66, 58, 110, 36, 183, 97, 197, 187, 222, 171, 99, 81, 254, 65, 144, 67, 60, 153, 149, 98, 219, 192, 221, 52, 245, 209, 87, 39, 252, 41, 21, 68, 78, 110, 131, 249, 162};
.global .align 16 .b8 __cudart_sin_cos_coeffs[128] = {70, 210, 176, 44, 241, 229, 90, 190, 146, 227, 172, 105, 227, 29, 199, 62, 161, 98, 219, 25, 160, 1, 42, 191, 24, 8, 17, 17, 17, 17, 129, 63, 84, 85, 85, 85, 85, 85, 197, 191, 0, 0, 0, 0, 0, 0, 0, 0, 0, 0, 0, 0, 0, 0, 0, 0, 100, 129, 253, 32, 131, 255, 168, 189, 40, 133, 239, 193, 167, 238, 33, 62, 217, 230, 6, 142, 79, 126, 146, 190, 233, 188, 221, 25, 160, 1, 250, 62, 71, 93, 193, 22, 108, 193, 86, 191, 81, 85, 85, 85, 85, 85, 165, 63, 0, 0, 0, 0, 0, 0, 224, 191, 0, 0, 0, 0, 0, 0, 240, 63};

.visible .entry _Z10calc_c_gpuPdS_S_m(
	.param .u64 .ptr .align 1 _Z10calc_c_gpuPdS_S_m_param_0,
	.param .u64 .ptr .align 1 _Z10calc_c_gpuPdS_S_m_param_1,
	.param .u64 .ptr .align 1 _Z10calc_c_gpuPdS_S_m_param_2,
	.param .u64 _Z10calc_c_gpuPdS_S_m_param_3
)
{
	.reg .pred 	%p<19>;
	.reg .b32 	%r<47>;
	.reg .b64 	%rd<30>;
	.reg .b64 	%fd<149>;

	ld.param.u64 	%rd2, [_Z10calc_c_gpuPdS_S_m_param_0];
	ld.param.u64 	%rd3, [_Z10calc_c_gpuPdS_S_m_param_1];
	ld.param.u64 	%rd4, [_Z10calc_c_gpuPdS_S_m_param_2];
	ld.param.u64 	%rd5, [_Z10calc_c_gpuPdS_S_m_param_3];
	cvta.to.global.u64 	%rd6, %rd4;
	cvta.to.global.u64 	%rd7, %rd3;
	mov.u32 	%r15, %ctaid.x;
	mov.u32 	%r16, %ntid.x;
	mov.u32 	%r17, %tid.x;
	mad.lo.s32 	%r18, %r15, %r16, %r17;
	cvt.s64.s32 	%rd1, %r18;
	mul.wide.s32 	%rd8, %r18, 8;
	add.s64 	%rd9, %rd7, %rd8;
	ld.global.f64 	%fd33, [%rd9];
	add.s64 	%rd10, %rd6, %rd8;
	ld.global.f64 	%fd34, [%rd10];
	mul.f64 	%fd1, %fd33, %fd34;
	setp.le.u64 	%p1, %rd5, %rd1;
	@%p1 bra 	$L__BB0_20;
	mov.f64 	%fd143, 0d0000000000000000;
	mov.b32 	%r42, 3;
	mov.u64 	%rd13, __cudart_sin_cos_coeffs;
	mov.f64 	%fd144, %fd143;
$L__BB0_2:
	add.f64 	%fd4, %fd1, %fd143;
	abs.f64 	%fd5, %fd4;
	setp.neu.f64 	%p2, %fd5, 0d7FF0000000000000;
	@%p2 bra 	$L__BB0_4;
	mov.f64 	%fd41, 0d0000000000000000;
	mul.rn.f64 	%fd145, %fd4, %fd41;
	mov.b32 	%r43, 0;
	bra.uni 	$L__BB0_6;
$L__BB0_4:
	mul.f64 	%fd36, %fd4, 0d3FE45F306DC9C883;
	cvt.rni.s32.f64 	%r43, %fd36;
	cvt.rn.f64.s32 	%fd37, %r43;
	fma.rn.f64 	%fd38, %fd37, 0dBFF921FB54442D18, %fd4;
	fma.rn.f64 	%fd39, %fd37, 0dBC91A62633145C00, %fd38;
	fma.rn.f64 	%fd145, %fd37, 0dB97B839A252049C0, %fd39;
	setp.ltu.f64 	%p3, %fd5, 0d41E0000000000000;
	@%p3 bra 	$L__BB0_6;
	{ // callseq 0, 0
	.param .b64 param0;
	st.param.f64 	[param0], %fd4;
	.param .align 16 .b8 retval0[16];
	call.uni (retval0), 
	__internal_trig_reduction_slowpathd, 
	(
	param0
	);
	ld.param.f64 	%fd145, [retval0];
	ld.param.b32 	%r43, [retval0+8];
	} // callseq 0
$L__BB0_6:
	shl.b32 	%r22, %r43, 6;
	cvt.u64.u32 	%rd11, %r22;
	and.b64  	%rd12, %rd11, 64;
	add.s64 	%rd14, %rd13, %rd12;
	mul.rn.f64 	%fd42, %fd145, %fd145;
	and.b32  	%r23, %r43, 1;
	setp.eq.b32 	%p4, %r23, 1;
	selp.f64 	%fd43, 0dBDA8FF8320FD8164, 0d3DE5DB65F9785EBA, %p4;
	ld.global.nc.v2.f64 	{%fd44, %fd45}, [%rd14];
	fma.rn.f64 	%fd46, %fd43, %fd42, %fd44;
	fma.rn.f64 	%fd47, %fd46, %fd42, %fd45;
	ld.global.nc.v2.f64 	{%fd48, %fd49}, [%rd14+16];
	fma.rn.f64 	%fd50, %fd47, %fd42, %fd48;
	fma.rn.f64 	%fd51, %fd50, %fd42, %fd49;
	ld.global.nc.v2.f64 	{%fd52, %fd53}, [%rd14+32];
	fma.rn.f64 	%fd54, %fd51, %fd42, %fd52;
	fma.rn.f64 	%fd55, %fd54, %fd42, %fd53;
	fma.rn.f64 	%fd56, %fd55, %fd145, %fd145;
	fma.rn.f64 	%fd57, %fd55, %fd42, 0d3FF0000000000000;
	selp.f64 	%fd58, %fd57, %fd56, %p4;
	and.b32  	%r24, %r43, 2;
	setp.eq.s32 	%p5, %r24, 0;
	mov.f64 	%fd59, 0d0000000000000000;
	sub.f64 	%fd60, %fd59, %fd58;
	selp.f64 	%fd61, %fd58, %fd60, %p5;
	add.f64 	%fd10, %fd144, %fd61;
	add.s32 	%r25, %r42, -2;
	cvt.rn.f64.u32 	%fd62, %r25;
	add.f64 	%fd11, %fd1, %fd62;
	abs.f64 	%fd12, %fd11;
	setp.eq.f64 	%p6, %fd12, 0d7FF0000000000000;
	@%p6 bra 	$L__BB0_9;
	mul.f64 	%fd63, %fd11, 0d3FE45F306DC9C883;
	cvt.rni.s32.f64 	%r44, %fd63;
	cvt.rn.f64.s32 	%fd64, %r44;
	fma.rn.f64 	%fd65, %fd64, 0dBFF921FB54442D18, %fd11;
	fma.rn.f64 	%fd66, %fd64, 0dBC91A62633145C00, %fd65;
	fma.rn.f64 	%fd146, %fd64, 0dB97B839A252049C0, %fd66;
	setp.ltu.f64 	%p7, %fd12, 0d41E0000000000000;
	@%p7 bra 	$L__BB0_10;
	{ // callseq 1, 0
	.param .b64 param0;
	st.param.f64 	[param0], %fd11;
	.param .align 16 .b8 retval0[16];
	call.uni (retval0), 
	__internal_trig_reduction_slowpathd, 
	(
	param0
	);
	ld.param.f64 	%fd146, [retval0];
	ld.param.b32 	%r44, [retval0+8];
	} // callseq 1
	bra.uni 	$L__BB0_10;
$L__BB0_9:
	mov.f64 	%fd68, 0d0000000000000000;
	mul.rn.f64 	%fd146, %fd11, %fd68;
	mov.b32 	%r44, 0;
$L__BB0_10:
	shl.b32 	%r28, %r44, 6;
	cvt.u64.u32 	%rd15, %r28;
	and.b64  	%rd16, %rd15, 64;
	add.s64 	%rd18, %rd13, %rd16;
	mul.rn.f64 	%fd69, %fd146, %fd146;
	and.b32  	%r29, %r44, 1;
	setp.eq.b32 	%p8, %r29, 1;
	selp.f64 	%fd70, 0dBDA8FF8320FD8164, 0d3DE5DB65F9785EBA, %p8;
	ld.global.nc.v2.f64 	{%fd71, %fd72}, [%rd18];
	fma.rn.f64 	%fd73, %fd70, %fd69, %fd71;
	fma.rn.f64 	%fd74, %fd73, %fd69, %fd72;
	ld.global.nc.v2.f64 	{%fd75, %fd76}, [%rd18+16];
	fma.rn.f64 	%fd77, %fd74, %fd69, %fd75;
	fma.rn.f64 	%fd78, %fd77, %fd69, %fd76;
	ld.global.nc.v2.f64 	{%fd79, %fd80}, [%rd18+32];
	fma.rn.f64 	%fd81, %fd78, %fd69, %fd79;
	fma.rn.f64 	%fd82, %fd81, %fd69, %fd80;
	fma.rn.f64 	%fd83, %fd82, %fd146, %fd146;
	fma.rn.f64 	%fd84, %fd82, %fd69, 0d3FF0000000000000;
	selp.f64 	%fd85, %fd84, %fd83, %p8;
	and.b32  	%r30, %r44, 2;
	setp.eq.s32 	%p9, %r30, 0;
	mov.f64 	%fd86, 0d0000000000000000;
	sub.f64 	%fd87, %fd86, %fd85;
	selp.f64 	%fd88, %fd85, %fd87, %p9;
	add.f64 	%fd17, %fd10, %fd88;
	add.s32 	%r31, %r42, -1;
	cvt.rn.f64.u32 	%fd89, %r31;
	add.f64 	%fd18, %fd1, %fd89;
	abs.f64 	%fd19, %fd18;
	setp.eq.f64 	%p10, %fd19, 0d7FF0000000000000;
	@%p10 bra 	$L__BB0_13;
	mul.f64 	%fd90, %fd18, 0d3FE45F306DC9C883;
	cvt.rni.s32.f64 	%r45, %fd90;
	cvt.rn.f64.s32 	%fd91, %r45;
	fma.rn.f64 	%fd92, %fd91, 0dBFF921FB54442D18, %fd18;
	fma.rn.f64 	%fd93, %fd91, 0dBC91A62633145C00, %fd92;
	fma.rn.f64 	%fd147, %fd91, 0dB97B839A252049C0, %fd93;
	setp.ltu.f64 	%p11, %fd19, 0d41E0000000000000;
	@%p11 bra 	$L__BB0_14;
	{ // callseq 2, 0
	.param .b64 param0;
	st.param.f64 	[param0], %fd18;
	.param .align 16 .b8 retval0[16];
	call.uni (retval0), 
	__internal_trig_reduction_slowpathd, 
	(
	param0
	);
	ld.param.f64 	%fd147, [retval0];
	ld.param.b32 	%r45, [retval0+8];
	} // callseq 2
	bra.uni 	$L__BB0_14;
$L__BB0_13:
	mov.f64 	%fd95, 0d0000000000000000;
	mul.rn.f64 	%fd147, %fd18, %fd95;
	mov.b32 	%r45, 0;
$L__BB0_14:
	shl.b32 	%r34, %r45, 6;
	cvt.u64.u32 	%rd19, %r34;
	and.b64  	%rd20, %rd19, 64;
	add.s64 	%rd22, %rd13, %rd20;
	mul.rn.f64 	%fd96, %fd147, %fd147;
	and.b32  	%r35, %r45, 1;
	setp.eq.b32 	%p12, %r35, 1;
	selp.f64 	%fd97, 0dBDA8FF8320FD8164, 0d3DE5DB65F9785EBA, %p12;
	ld.global.nc.v2.f64 	{%fd98, %fd99}, [%rd22];
	fma.rn.f64 	%fd100, %fd97, %fd96, %fd98;
	fma.rn.f64 	%fd101, %fd100, %fd96, %fd99;
	ld.global.nc.v2.f64 	{%fd102, %fd103}, [%rd22+16];
	fma.rn.f64 	%fd104, %fd101, %fd96, %fd102;
	fma.rn.f64 	%fd105, %fd104, %fd96, %fd103;
	ld.global.nc.v2.f64 	{%fd106, %fd107}, [%rd22+32];
	fma.rn.f64 	%fd108, %fd105, %fd96, %fd106;
	fma.rn.f64 	%fd109, %fd108, %fd96, %fd107;
	fma.rn.f64 	%fd110, %fd109, %fd147, %fd147;
	fma.rn.f64 	%fd111, %fd109, %fd96, 0d3FF0000000000000;
	selp.f64 	%fd112, %fd111, %fd110, %p12;
	and.b32  	%r36, %r45, 2;
	setp.eq.s32 	%p13, %r36, 0;
	mov.f64 	%fd113, 0d0000000000000000;
	sub.f64 	%fd114, %fd113, %fd112;
	selp.f64 	%fd115, %fd112, %fd114, %p13;
	add.f64 	%fd24, %fd17, %fd115;
	cvt.rn.f64.u32 	%fd116, %r42;
	add.f64 	%fd25, %fd1, %fd116;
	abs.f64 	%fd26, %fd25;
	setp.eq.f64 	%p14, %fd26, 0d7FF0000000000000;
	@%p14 bra 	$L__BB0_17;
	mul.f64 	%fd117, %fd25, 0d3FE45F306DC9C883;
	cvt.rni.s32.f64 	%r46, %fd117;
	cvt.rn.f64.s32 	%fd118, %r46;
	fma.rn.f64 	%fd119, %fd118, 0dBFF921FB54442D18, %fd25;
	fma.rn.f64 	%fd120, %fd118, 0dBC91A62633145C00, %fd119;
	fma.rn.f64 	%fd148, %fd118, 0dB97B839A252049C0, %fd120;
	setp.ltu.f64 	%p15, %fd26, 0d41E0000000000000;
	@%p15 bra 	$L__BB0_18;
	{ // callseq 3, 0
	.param .b64 param0;
	st.param.f64 	[param0], %fd25;
	.param .align 16 .b8 retval0[16];
	call.uni (retval0), 
	__internal_trig_reduction_slowpathd, 
	(
	param0
	);
	ld.param.f64 	%fd148, [retval0];
	ld.param.b32 	%r46, [retval0+8];
	} // callseq 3
	bra.uni 	$L__BB0_18;
$L__BB0_17:
	mov.f64 	%fd122, 0d0000000000000000;
	mul.rn.f64 	%fd148, %fd25, %fd122;
	mov.b32 	%r46, 0;
$L__BB0_18:
	shl.b32 	%r39, %r46, 6;
	cvt.u64.u32 	%rd23, %r39;
	and.b64  	%rd24, %rd23, 64;
	add.s64 	%rd26, %rd13, %rd24;
	mul.rn.f64 	%fd123, %fd148, %fd148;
	and.b32  	%r40, %r46, 1;
	setp.eq.b32 	%p16, %r40, 1;
	selp.f64 	%fd124, 0dBDA8FF8320FD8164, 0d3DE5DB65F9785EBA, %p16;
	ld.global.nc.v2.f64 	{%fd125, %fd126}, [%rd26];
	fma.rn.f64 	%fd127, %fd124, %fd123, %fd125;
	fma.rn.f64 	%fd128, %fd127, %fd123, %fd126;
	ld.global.nc.v2.f64 	{%fd129, %fd130}, [%rd26+16];
	fma.rn.f64 	%fd131, %fd128, %fd123, %fd129;
	fma.rn.f64 	%fd132, %fd131, %fd123, %fd130;
	ld.global.nc.v2.f64 	{%fd133, %fd134}, [%rd26+32];
	fma.rn.f64 	%fd135, %fd132, %fd123, %fd133;
	fma.rn.f64 	%fd136, %fd135, %fd123, %fd134;
	fma.rn.f64 	%fd137, %fd136, %fd148, %fd148;
	fma.rn.f64 	%fd138, %fd136, %fd123, 0d3FF0000000000000;
	selp.f64 	%fd139, %fd138, %fd137, %p16;
	and.b32  	%r41, %r46, 2;
	setp.eq.s32 	%p17, %r41, 0;
	mov.f64 	%fd140, 0d0000000000000000;
	sub.f64 	%fd141, %fd140, %fd139;
	selp.f64 	%fd142, %fd139, %fd141, %p17;
	add.f64 	%fd144, %fd24, %fd142;
	add.f64 	%fd143, %fd143, 0d4010000000000000;
	add.s32 	%r42, %r42, 4;
	setp.ne.s32 	%p18, %r42, 103;
	@%p18 bra 	$L__BB0_2;
	cvta.to.global.u64 	%rd27, %rd2;
	shl.b64 	%rd28, %rd1, 3;
	add.s64 	%rd29, %rd27, %rd28;
	st.global.f64 	[%rd29], %fd144;
$L__BB0_20:
	ret;

}
	// .globl	_Z11init_ab_gpuPdS_m
.visible .entry _Z11init_ab_gpuPdS_m(
	.param .u64 .ptr .align 1 _Z11init_ab_gpuPdS_m_param_0,
	.param .u64 .ptr .align 1 _Z11init_ab_gpuPdS_m_param_1,
	.param .u64 _Z11init_ab_gpuPdS_m_param_2
)
{
	.reg .pred 	%p<9>;
	.reg .b32 	%r<26>;
	.reg .b64 	%rd<19>;
	.reg .b64 	%fd<67>;

	ld.param.u64 	%rd2, [_Z11init_ab_gpuPdS_m_param_0];
	ld.param.u64 	%rd3, [_Z11init_ab_gpuPdS_m_param_1];
	ld.param.u64 	%rd4, [_Z11init_ab_gpuPdS_m_param_2];
	mov.u32 	%r9, %ctaid.x;
	mov.u32 	%r10, %ntid.x;
	mov.u32 	%r11, %tid.x;
	mad.lo.s32 	%r12, %r9, %r10, %r11;
	cvt.s64.s32 	%rd1, %r12;
	setp.le.u64 	%p1, %rd4, %rd1;
	@%p1 bra 	$L__BB1_9;
	cvt.u32.u64 	%r13, %rd1;
	cvt.rn.f64.s32 	%fd1, %r13;
	abs.f64 	%fd12, %fd1;
	mul.f64 	%fd13, %fd1, 0d3FE45F306DC9C883;
	cvt.rni.s32.f64 	%r23, %fd13;
	cvt.rn.f64.s32 	%fd14, %r23;
	fma.rn.f64 	%fd15, %fd14, 0dBFF921FB54442D18, %fd1;
	fma.rn.f64 	%fd16, %fd14, 0dBC91A62633145C00, %fd15;
	fma.rn.f64 	%fd64, %fd14, 0dB97B839A252049C0, %fd16;
	setp.ltu.f64 	%p2, %fd12, 0d41E0000000000000;
	@%p2 bra 	$L__BB1_3;
	{ // callseq 4, 0
	.param .b64 param0;
	st.param.f64 	[param0], %fd1;
	.param .align 16 .b8 retval0[16];
	call.uni (retval0), 
	__internal_trig_reduction_slowpathd, 
	(
	param0
	);
	ld.param.f64 	%fd64, [retval0];
	ld.param.b32 	%r23, [retval0+8];
	} // callseq 4
$L__BB1_3:
	shl.b32 	%r15, %r23, 6;
	cvt.u64.u32 	%rd5, %r15;
	and.b64  	%rd6, %rd5, 64;
	mov.u64 	%rd7, __cudart_sin_cos_coeffs;
	add.s64 	%rd8, %rd7, %rd6;
	mul.rn.f64 	%fd18, %fd64, %fd64;
	and.b32  	%r16, %r23, 1;
	setp.eq.b32 	%p3, %r16, 1;
	selp.f64 	%fd19, 0dBDA8FF8320FD8164, 0d3DE5DB65F9785EBA, %p3;
	ld.global.nc.v2.f64 	{%fd20, %fd21}, [%rd8];
	fma.rn.f64 	%fd22, %fd19, %fd18, %fd20;
	fma.rn.f64 	%fd23, %fd22, %fd18, %fd21;
	ld.global.nc.v2.f64 	{%fd24, %fd25}, [%rd8+16];
	fma.rn.f64 	%fd26, %fd23, %fd18, %fd24;
	fma.rn.f64 	%fd27, %fd26, %fd18, %fd25;
	ld.global.nc.v2.f64 	{%fd28, %fd29}, [%rd8+32];
	fma.rn.f64 	%fd30, %fd27, %fd18, %fd28;
	fma.rn.f64 	%fd31, %fd30, %fd18, %fd29;
	fma.rn.f64 	%fd32, %fd31, %fd64, %fd64;
	fma.rn.f64 	%fd33, %fd31, %fd18, 0d3FF0000000000000;
	selp.f64 	%fd34, %fd33, %fd32, %p3;
	and.b32  	%r17, %r23, 2;
	setp.eq.s32 	%p4, %r17, 0;
	mov.f64 	%fd35, 0d0000000000000000;
	sub.f64 	%fd36, %fd35, %fd34;
	selp.f64 	%fd37, %fd34, %fd36, %p4;
	cvta.to.global.u64 	%rd9, %rd2;
	shl.b64 	%rd10, %rd1, 3;
	add.s64 	%rd11, %rd9, %rd10;
	st.global.f64 	[%rd11], %fd37;
	fma.rn.f64 	%fd5, %fd1, 0d4000000000000000, 0dC014000000000000;
	abs.f64 	%fd6, %fd5;
	setp.neu.f64 	%p5, %fd6, 0d7FF0000000000000;
	@%p5 bra 	$L__BB1_5;
	mov.f64 	%fd43, 0d0000000000000000;
	mul.rn.f64 	%fd66, %fd5, %fd43;
	mov.b32 	%r25, 1;
	bra.uni 	$L__BB1_8;
$L__BB1_5:
	mul.f64 	%fd38, %fd5, 0d3FE45F306DC9C883;
	cvt.rni.s32.f64 	%r24, %fd38;
	cvt.rn.f64.s32 	%fd39, %r24;
	fma.rn.f64 	%fd40, %fd39, 0dBFF921FB54442D18, %fd5;
	fma.rn.f64 	%fd41, %fd39, 0dBC91A62633145C00, %fd40;
	fma.rn.f64 	%fd66, %fd39, 0dB97B839A252049C0, %fd41;
	setp.ltu.f64 	%p6, %fd6, 0d41E0000000000000;
	@%p6 bra 	$L__BB1_7;
	{ // callseq 5, 0
	.param .b64 param0;
	st.param.f64 	[param0], %fd5;
	.param .align 16 .b8 retval0[16];
	call.uni (retval0), 
	__internal_trig_reduction_slowpathd, 
	(
	param0
	);
	ld.param.f64 	%fd66, [retval0];
	ld.param.b32 	%r24, [retval0+8];
	} // callseq 5
$L__BB1_7:
	add.s32 	%r25, %r24, 1;
$L__BB1_8:
	shl.b32 	%r20, %r25, 6;
	cvt.u64.u32 	%rd12, %r20;
	and.b64  	%rd13, %rd12, 64;
	add.s64 	%rd15, %rd7, %rd13;
	mul.rn.f64 	%fd44, %fd66, %fd66;
	and.b32  	%r21, %r25, 1;
	setp.eq.b32 	%p7, %r21, 1;
	selp.f64 	%fd45, 0dBDA8FF8320FD8164, 0d3DE5DB65F9785EBA, %p7;
	ld.global.nc.v2.f64 	{%fd46, %fd47}, [%rd15];
	fma.rn.f64 	%fd48, %fd45, %fd44, %fd46;
	fma.rn.f64 	%fd49, %fd48, %fd44, %fd47;
	ld.global.nc.v2.f64 	{%fd50, %fd51}, [%rd15+16];
	fma.rn.f64 	%fd52, %fd49, %fd44, %fd50;
	fma.rn.f64 	%fd53, %fd52, %fd44, %fd51;
	ld.global.nc.v2.f64 	{%fd54, %fd55}, [%rd15+32];
	fma.rn.f64 	%fd56, %fd53, %fd44, %fd54;
	fma.rn.f64 	%fd57, %fd56, %fd44, %fd55;
	fma.rn.f64 	%fd58, %fd57, %fd66, %fd66;
	fma.rn.f64 	%fd59, %fd57, %fd44, 0d3FF0000000000000;
	selp.f64 	%fd60, %fd59, %fd58, %p7;
	and.b32  	%r22, %r25, 2;
	setp.eq.s32 	%p8, %r22, 0;
	mov.f64 	%fd61, 0d0000000000000000;
	sub.f64 	%fd62, %fd61, %fd60;
	selp.f64 	%fd63, %fd60, %fd62, %p8;
	cvta.to.global.u64 	%rd16, %rd3;
	add.s64 	%rd18, %rd16, %rd10;
	st.global.f64 	[%rd18], %fd63;
$L__BB1_9:
	ret;

}
.func  (.param .align 16 .b8 func_retval0[16]) __internal_trig_reduction_slowpathd(
	.param .b64 __internal_trig_reduction_slowpathd_param_0
)
{
	.local .align 8 .b8 	__local_depot2[40];
	.reg .b64 	%SP;
	.reg .b64 	%SPL;
	.reg .pred 	%p<10>;
	.reg .b32 	%r<47>;
	.reg .b64 	%rd<74>;
	.reg .b64 	%fd<5>;

	mov.u64 	%SPL, __local_depot2;
	ld.param.f64 	%fd4, [__internal_trig_reduction_slowpathd_param_0];
	add.u64 	%rd1, %SPL, 0;
	{
	.reg .b32 %temp; 
	mov.b64 	{%temp, %r1}, %fd4;
	}
	shr.u32 	%r2, %r1, 20;
	and.b32  	%r3, %r2, 2047;
	setp.eq.s32 	%p1, %r3, 2047;
	mov.b32 	%r46, 0;
	@%p1 bra 	$L__BB2_9;
	add.s32 	%r20, %r3, -1024;
	mov.b64 	%rd20, %fd4;
	shl.b64 	%rd2, %rd20, 11;
	shr.u32 	%r4, %r20, 6;
	sub.s32 	%r45, 15, %r4;
	sub.s32 	%r21, 19, %r4;
	setp.lt.u32 	%p2, %r20, 128;
	selp.b32 	%r6, 18, %r21, %p2;
	setp.ge.s32 	%p3, %r45, %r6;
	mov.b64 	%rd70, 0;
	@%p3 bra 	$L__BB2_4;
	add.s32 	%r23, %r6, %r4;
	neg.s32 	%r43, %r23;
	or.b64  	%rd3, %rd2, -9223372036854775808;
	mov.b64 	%rd70, 0;
	mov.b32 	%r42, 0;
	mov.u64 	%rd25, __cudart_i2opi_d;
	mov.u32 	%r44, %r45;
$L__BB2_3:
	.pragma "nounroll";
	mul.wide.s32 	%rd22, %r42, 8;
	add.s64 	%rd23, %rd1, %rd22;
	mul.wide.s32 	%rd24, %r44, 8;
	add.s64 	%rd26, %rd25, %rd24;
	ld.global.nc.u64 	%rd27, [%rd26];
	{
	.reg .u32 %r0, %r1, %r2, %r3, %alo, %ahi, %blo, %bhi, %clo, %chi;
	mov.b64 	{%alo,%ahi}, %rd27;
	mov.b64 	{%blo,%bhi}, %rd3;
	mov.b64 	{%clo,%chi}, %rd70;
	mad.lo.cc.u32 	%r0, %alo, %blo, %clo;
	madc.hi.cc.u32 	%r1, %alo, %blo, %chi;
	madc.hi.u32 	%r2, %alo, %bhi, 0;
	mad.lo.cc.u32 	%r1, %alo, %bhi, %r1;
	madc.hi.cc.u32 	%r2, %ahi, %blo, %r2;
	madc.hi.u32 	%r3, %ahi, %bhi, 0;
	mad.lo.cc.u32 	%r1, %ahi, %blo, %r1;
	madc.lo.cc.u32 	%r2, %ahi, %bhi, %r2;
	addc.u32 	%r3, %r3, 0;
	mov.b64 	%rd28, {%r0,%r1};
	mov.b64 	%rd70, {%r2,%r3};
	}
	st.local.u64 	[%rd23], %rd28;
	add.s32 	%r44, %r44, 1;
	add.s32 	%r43, %r43, 1;
	add.s32 	%r42, %r42, 1;
	setp.ne.s32 	%p4, %r43, -15;
	mov.u32 	%r45, %r6;
	@%p4 bra 	$L__BB2_3;
$L__BB2_4:
	cvt.s64.s32 	%rd29, %r45;
	cvt.u64.u32 	%rd30, %r4;
	add.s64 	%rd31, %rd30, %rd29;
	shl.b64 	%rd32, %rd31, 3;
	add.s64 	%rd33, %rd1, %rd32;
	st.local.u64 	[%rd33+-120], %rd70;
	and.b32  	%r15, %r2, 63;
	ld.local.u64 	%rd72, [%rd1+16];
	ld.local.u64 	%rd71, [%rd1+24];
	setp.eq.s32 	%p5, %r15, 0;
	@%p5 bra 	$L__BB2_6;
	shl.b64 	%rd34, %rd71, %r15;
	shr.u64 	%rd35, %rd72, 1;
	xor.b32  	%r24, %r15, 63;
	shr.u64 	%rd36, %rd35, %r24;
	or.b64  	%rd71, %rd34, %rd36;
	ld.local.u64 	%rd37, [%rd1+8];
	shl.b64 	%rd38, %rd72, %r15;
	shr.u64 	%rd39, %rd37, 1;
	shr.u64 	%rd40, %rd39, %r24;
	or.b64  	%rd72, %rd38, %rd40;
$L__BB2_6:
	and.b32  	%r25, %r1, -2147483648;
	shr.u64 	%rd41, %rd71, 62;
	cvt.u32.u64 	%r26, %rd41;
	mov.b64 	{%r27, %r28}, %rd71;
	mov.b64 	{%r29, %r30}, %rd72;
	shf.l.wrap.b32 	%r31, %r30, %r27, 2;
	shf.l.wrap.b32 	%r32, %r27, %r28, 2;
	mov.b64 	%rd42, {%r31, %r32};
	shl.b64 	%rd43, %rd72, 2;
	shr.u64 	%rd44, %rd42, 63;
	cvt.u32.u64 	%r33, %rd44;
	add.s32 	%r34, %r33, %r26;
	setp.eq.s32 	%p6, %r25, 0;
	neg.s32 	%r35, %r34;
	selp.b32 	%r46, %r34, %r35, %p6;
	setp.gt.s64 	%p7, %rd42, -1;
	mov.b64 	%rd45, 0;
	{
	.reg .u32 %r0, %r1, %r2, %r3, %a0, %a1, %a2, %a3, %b0, %b1, %b2, %b3;
	mov.b64 	{%a0,%a1}, %rd45;
	mov.b64 	{%a2,%a3}, %rd45;
	mov.b64 	{%b0,%b1}, %rd43;
	mov.b64 	{%b2,%b3}, %rd42;
	sub.cc.u32 	%r0, %a0, %b0;
	subc.cc.u32 	%r1, %a1, %b1;
	subc.cc.u32 	%r2, %a2, %b2;
	subc.u32 	%r3, %a3, %b3;
	mov.b64 	%rd46, {%r0,%r1};
	mov.b64 	%rd47, {%r2,%r3};
	}
	xor.b32  	%r36, %r25, -2147483648;
	selp.b64 	%rd73, %rd42, %rd47, %p7;
	selp.b64 	%rd14, %rd43, %rd46, %p7;
	selp.b32 	%r17, %r25, %r36, %p7;
	clz.b64 	%r37, %rd73;
	cvt.u64.u32 	%rd15, %r37;
	setp.eq.s32 	%p8, %r37, 0;
	@%p8 bra 	$L__BB2_8;
	cvt.u32.u64 	%r38, %rd15;
	and.b32  	%r39, %r38, 63;
	shl.b64 	%rd48, %rd73, %r39;
	shr.u64 	%rd49, %rd14, 1;
	not.b32 	%r40, %r38;
	and.b32  	%r41, %r40, 63;
	shr.u64 	%rd50, %rd49, %r41;
	or.b64  	%rd73, %rd48, %rd50;
$L__BB2_8:
	mov.b64 	%rd51, -3958705157555305931;
	{
	.reg .u32 %r0, %r1, %r2, %r3, %alo, %ahi, %blo, %bhi;
	mov.b64 	{%alo,%ahi}, %rd73;
	mov.b64 	{%blo,%bhi}, %rd51;
	mul.lo.u32 	%r0, %alo, %blo;
	mul.hi.u32 	%r1, %alo, %blo;
	mad.lo.cc.u32 	%r1, %alo, %bhi, %r1;
	madc.hi.u32 	%r2, %alo, %bhi, 0;
	mad.lo.cc.u32 	%r1, %ahi, %blo, %r1;
	madc.hi.cc.u32 	%r2, %ahi, %blo, %r2;
	madc.hi.u32 	%r3, %ahi, %bhi, 0;
	mad.lo.cc.u32 	%r2, %ahi, %bhi, %r2;
	addc.u32 	%r3, %r3, 0;
	mov.b64 	%rd52, {%r0,%r1};
	mov.b64 	%rd53, {%r2,%r3};
	}
	setp.gt.s64 	%p9, %rd53, 0;
	{
	.reg .u32 %r0, %r1, %r2, %r3, %a0, %a1, %a2, %a3, %b0, %b1, %b2, %b3;
	mov.b64 	{%a0,%a1}, %rd52;
	mov.b64 	{%a2,%a3}, %rd53;
	mov.b64 	{%b0,%b1}, %rd52;
	mov.b64 	{%b2,%b3}, %rd53;
	add.cc.u32 	%r0, %a0, %b0;
	addc.cc.u32 	%r1, %a1, %b1;
	addc.cc.u32 	%r2, %a2, %b2;
	addc.u32 	%r3, %a3, %b3;
	mov.b64 	%rd54, {%r0,%r1};
	mov.b64 	%rd55, {%r2,%r3};
	}
	selp.b64 	%rd56, %rd55, %rd53, %p9;
	selp.s64 	%rd57, -1, 0, %p9;
	sub.s64 	%rd58, %rd57, %rd15;
	cvt.u64.u32 	%rd59, %r17;
	shl.b64 	%rd60, %rd59, 32;
	add.s64 	%rd61, %rd56, 1;
	shr.u64 	%rd62, %rd61, 10;
	add.s64 	%rd63, %rd62, 1;
	shr.u64 	%rd64, %rd63, 1;
	shl.b64 	%rd65, %rd58, 52;
	add.s64 	%rd66, %rd65, %rd64;
	add.s64 	%rd67, %rd66, 4602678819172646912;
	or.b64  	%rd68, %rd67, %rd60;
	mov.b64 	%fd4, %rd68;
$L__BB2_9:
	st.param.f64 	[func_retval0], %fd4;
	st.param.b32 	[func_retval0+8], %r46;
	ret;

}


// ===== COMPILED SASS (sm_100) =====

	.target	sm_100

	.elftype	@"ET_EXEC"


//--------------------- .note.nv.tkinfo           --------------------------
	.section	.note.nv.tkinfo,"",@"SHT_NOTE"
	.sectionflags	@"SHF_NOTE_NV_TKINFO"
	.tkinfo
        /*0018*/ 	.word	0x00000002
        /*0030*/ 	.string	""
        /*0030*/ 	.string	"ptxas"
        /*0030*/ 	.string	"Cuda compilation tools, release 13.0, V13.0.88"
        /*0030*/ 	.string	"Build cuda_13.0.r13.0/compiler.36424714_0"
        /*0030*/ 	.string	"-arch sm_100 -m 64 "



//--------------------- .note.nv.cuinfo           --------------------------
	.section	.note.nv.cuinfo,"",@"SHT_NOTE"
	.sectionflags	@"SHF_NOTE_NV_CUINFO"
        /*0018*/ 	.short	0x0002
        /*001a*/ 	.short	0x0064
        /*001c*/ 	.short	0x0082
	.zero		2


//--------------------- .nv.info                  --------------------------
	.section	.nv.info,"",@"SHT_CUDA_INFO"
	.align	4


	//----- nvinfo : EIATTR_REGCOUNT
	.align		4
        /*0000*/ 	.byte	0x04, 0x2f
        /*0002*/ 	.short	(.L_3 - .L_2)
	.align		4
.L_2:
        /*0004*/ 	.word	index@(_Z10calc_c_gpuPdS_S_m)
        /*0008*/ 	.word	0x00000020


	//----- nvinfo : EIATTR_FRAME_SIZE
	.align		4
.L_3:
        /*000c*/ 	.byte	0x04, 0x11
        /*000e*/ 	.short	(.L_5 - .L_4)
	.align		4
.L_4:
        /*0010*/ 	.word	index@($_Z10calc_c_gpuPdS_S_m$__internal_trig_reduction_slowpathd)
        /*0014*/ 	.word	0x00000028


	//----- nvinfo : EIATTR_FRAME_SIZE
	.align		4
.L_5:
        /*0018*/ 	.byte	0x04, 0x11
        /*001a*/ 	.short	(.L_7 - .L_6)
	.align		4
.L_6:
        /*001c*/ 	.word	index@(_Z10calc_c_gpuPdS_S_m)
        /*0020*/ 	.word	0x00000028


	//----- nvinfo : EIATTR_REGCOUNT
	.align		4
.L_7:
        /*0024*/ 	.byte	0x04, 0x2f
        /*0026*/ 	.short	(.L_9 - .L_8)
	.align		4
.L_8:
        /*0028*/ 	.word	index@(_Z11init_ab_gpuPdS_m)
        /*002c*/ 	.word	0x0000001e


	//----- nvinfo : EIATTR_FRAME_SIZE
	.align		4
.L_9:
        /*0030*/ 	.byte	0x04, 0x11
        /*0032*/ 	.short	(.L_11 - .L_10)
	.align		4
.L_10:
        /*0034*/ 	.word	index@($_Z11init_ab_gpuPdS_m$__internal_trig_reduction_slowpathd)
        /*0038*/ 	.word	0x00000028


	//----- nvinfo : EIATTR_FRAME_SIZE
	.align		4
.L_11:
        /*003c*/ 	.byte	0x04, 0x11
        /*003e*/ 	.short	(.L_13 - .L_12)
	.align		4
.L_12:
        /*0040*/ 	.word	index@(_Z11init_ab_gpuPdS_m)
        /*0044*/ 	.word	0x00000028


	//----- nvinfo : EIATTR_MIN_STACK_SIZE
	.align		4
.L_13:
        /*0048*/ 	.byte	0x04, 0x12
        /*004a*/ 	.short	(.L_15 - .L_14)
	.align		4
.L_14:
        /*004c*/ 	.word	index@(_Z11init_ab_gpuPdS_m)
        /*0050*/ 	.word	0x00000028


	//----- nvinfo : EIATTR_MIN_STACK_SIZE
	.align		4
.L_15:
        /*0054*/ 	.byte	0x04, 0x12
        /*0056*/ 	.short	(.L_17 - .L_16)
	.align		4
.L_16:
        /*0058*/ 	.word	index@(_Z10calc_c_gpuPdS_S_m)
        /*005c*/ 	.word	0x00000028
.L_17:


//--------------------- .nv.compat                --------------------------
	.section	.nv.compat,"",@"SHT_CUDA_COMPAT_INFO"
	.align	4
        /*0000*/ 	.byte	0x02, 0x09, 0x00, 0x00, 0x02, 0x02, 0x01, 0x00, 0x02, 0x05, 0x05, 0x00, 0x03, 0x07, 0x01, 0x01
        /*0010*/ 	.byte	0x02, 0x03, 0x00, 0x00, 0x02, 0x06, 0x01, 0x00, 0x04, 0x0b, 0x08, 0x00, 0x01, 0x00, 0x00, 0x00
        /*0020*/ 	.byte	0x00, 0x00, 0x00, 0x00


//--------------------- .nv.info._Z11init_ab_gpuPdS_m --------------------------
	.section	.nv.info._Z11init_ab_gpuPdS_m,"",@"SHT_CUDA_INFO"
	.sectionflags	@""
	.align	4


	//----- nvinfo : EIATTR_CUDA_API_VERSION
	.align		4
        /*0000*/ 	.byte	0x04, 0x37
        /*0002*/ 	.short	(.L_19 - .L_18)
.L_18:
        /*0004*/ 	.word	0x00000082


	//----- nvinfo : EIATTR_KPARAM_INFO
	.align		4
.L_19:
        /*0008*/ 	.byte	0x04, 0x17
        /*000a*/ 	.short	(.L_21 - .L_20)
.L_20:
        /*000c*/ 	.word	0x00000000
        /*0010*/ 	.short	0x0002
        /*0012*/ 	.short	0x0010
        /*0014*/ 	.byte	0x00, 0xf0, 0x21, 0x00


	//----- nvinfo : EIATTR_KPARAM_INFO
	.align		4
.L_21:
        /*0018*/ 	.byte	0x04, 0x17
        /*001a*/ 	.short	(.L_23 - .L_22)
.L_22:
        /*001c*/ 	.word	0x00000000
        /*0020*/ 	.short	0x0001
        /*0022*/ 	.short	0x0008
        /*0024*/ 	.byte	0x00, 0xf5, 0x21, 0x00


	//----- nvinfo : EIATTR_KPARAM_INFO
	.align		4
.L_23:
        /*0028*/ 	.byte	0x04, 0x17
        /*002a*/ 	.short	(.L_25 - .L_24)
.L_24:
        /*002c*/ 	.word	0x00000000
        /*0030*/ 	.short	0x0000
        /*0032*/ 	.short	0x0000
        /*0034*/ 	.byte	0x00, 0xf5, 0x21, 0x00


	//----- nvinfo : EIATTR_SPARSE_MMA_MASK
	.align		4
.L_25:
        /*0038*/ 	.byte	0x03, 0x50
        /*003a*/ 	.short	0x0000


	//----- nvinfo : EIATTR_MAXREG_COUNT
	.align		4
        /*003c*/ 	.byte	0x03, 0x1b
        /*003e*/ 	.short	0x00ff


	//----- nvinfo : EIATTR_MERCURY_ISA_VERSION
	.align		4
        /*0040*/ 	.byte	0x03, 0x5f
        /*0042*/ 	.short	0x0101


	//----- nvinfo : EIATTR_VRC_CTA_INIT_COUNT
	.align		4
        /*0044*/ 	.byte	0x02, 0x4a
	.zero		1
	.zero		1


	//----- nvinfo : EIATTR_EXIT_INSTR_OFFSETS
	.align		4
        /*0048*/ 	.byte	0x04, 0x1c
        /*004a*/ 	.short	(.L_27 - .L_26)


	//   ....[0]....
.L_26:
        /*004c*/ 	.word	0x000000a0


	//   ....[1]....
        /*0050*/ 	.word	0x000008a0


	//----- nvinfo : EIATTR_CRS_STACK_SIZE
	.align		4
.L_27:
        /*0054*/ 	.byte	0x04, 0x1e
        /*0056*/ 	.short	(.L_29 - .L_28)
.L_28:
        /*0058*/ 	.word	0x00000000


	//----- nvinfo : EIATTR_CBANK_PARAM_SIZE
	.align		4
.L_29:
        /*005c*/ 	.byte	0x03, 0x19
        /*005e*/ 	.short	0x0018


	//----- nvinfo : EIATTR_PARAM_CBANK
	.align		4
        /*0060*/ 	.byte	0x04, 0x0a
        /*0062*/ 	.short	(.L_31 - .L_30)
	.align		4
.L_30:
        /*0064*/ 	.word	index@(.nv.constant0._Z11init_ab_gpuPdS_m)
        /*0068*/ 	.short	0x0380
        /*006a*/ 	.short	0x0018


	//----- nvinfo : EIATTR_SW_WAR
	.align		4
.L_31:
        /*006c*/ 	.byte	0x04, 0x36
        /*006e*/ 	.short	(.L_33 - .L_32)
.L_32:
        /*0070*/ 	.word	0x00000008
.L_33:


//--------------------- .nv.info._Z10calc_c_gpuPdS_S_m --------------------------
	.section	.nv.info._Z10calc_c_gpuPdS_S_m,"",@"SHT_CUDA_INFO"
	.sectionflags	@""
	.align	4


	//----- nvinfo : EIATTR_CUDA_API_VERSION
	.align		4
        /*0000*/ 	.byte	0x04, 0x37
        /*0002*/ 	.short	(.L_35 - .L_34)
.L_34:
        /*0004*/ 	.word	0x00000082


	//----- nvinfo : EIATTR_KPARAM_INFO
	.align		4
.L_35:
        /*0008*/ 	.byte	0x04, 0x17
        /*000a*/ 	.short	(.L_37 - .L_36)
.L_36:
        /*000c*/ 	.word	0x00000000
        /*0010*/ 	.short	0x0003
        /*0012*/ 	.short	0x0018
        /*0014*/ 	.byte	0x00, 0xf0, 0x21, 0x00


	//----- nvinfo : EIATTR_KPARAM_INFO
	.align		4
.L_37:
        /*0018*/ 	.byte	0x04, 0x17
        /*001a*/ 	.short	(.L_39 - .L_38)
.L_38:
        /*001c*/ 	.word	0x00000000
        /*0020*/ 	.short	0x0002
        /*0022*/ 	.short	0x0010
        /*0024*/ 	.byte	0x00, 0xf5, 0x21, 0x00


	//----- nvinfo : EIATTR_KPARAM_INFO
	.align		4
.L_39:
        /*0028*/ 	.byte	0x04, 0x17
        /*002a*/ 	.short	(.L_41 - .L_40)
.L_40:
        /*002c*/ 	.word	0x00000000
        /*0030*/ 	.short	0x0001
        /*0032*/ 	.short	0x0008
        /*0034*/ 	.byte	0x00, 0xf5, 0x21, 0x00


	//----- nvinfo : EIATTR_KPARAM_INFO
	.align		4
.L_41:
        /*0038*/ 	.byte	0x04, 0x17
        /*003a*/ 	.short	(.L_43 - .L_42)
.L_42:
        /*003c*/ 	.word	0x00000000
        /*0040*/ 	.short	0x0000
        /*0042*/ 	.short	0x0000
        /*0044*/ 	.byte	0x00, 0xf5, 0x21, 0x00


	//----- nvinfo : EIATTR_SPARSE_MMA_MASK
	.align		4
.L_43:
        /*0048*/ 	.byte	0x03, 0x50
        /*004a*/ 	.short	0x0000


	//----- nvinfo : EIATTR_MAXREG_COUNT
	.align		4
        /*004c*/ 	.byte	0x03, 0x1b
        /*004e*/ 	.short	0x00ff


	//----- nvinfo : EIATTR_MERCURY_ISA_VERSION
	.align		4
        /*0050*/ 	.byte	0x03, 0x5f
        /*0052*/ 	.short	0x0101


	//----- nvinfo : EIATTR_VRC_CTA_INIT_COUNT
	.align		4
        /*0054*/ 	.byte	0x02, 0x4a
	.zero		1
	.zero		1


	//----- nvinfo : EIATTR_EXIT_INSTR_OFFSETS
	.align		4
        /*0058*/ 	.byte	0x04, 0x1c
        /*005a*/ 	.short	(.L_45 - .L_44)


	//   ....[0]....
.L_44:
        /*005c*/ 	.word	0x00000110


	//   ....[1]....
        /*0060*/ 	.word	0x00001050


	//----- nvinfo : EIATTR_CRS_STACK_SIZE
	.align		4
.L_45:
        /*0064*/ 	.byte	0x04, 0x1e
        /*0066*/ 	.short	(.L_47 - .L_46)
.L_46:
        /*0068*/ 	.word	0x00000000


	//----- nvinfo : EIATTR_CBANK_PARAM_SIZE
	.align		4
.L_47:
        /*006c*/ 	.byte	0x03, 0x19
        /*006e*/ 	.short	0x0020


	//----- nvinfo : EIATTR_PARAM_CBANK
	.align		4
        /*0070*/ 	.byte	0x04, 0x0a
        /*0072*/ 	.short	(.L_49 - .L_48)
	.align		4
.L_48:
        /*0074*/ 	.word	index@(.nv.constant0._Z10calc_c_gpuPdS_S_m)
        /*0078*/ 	.short	0x0380
        /*007a*/ 	.short	0x0020


	//----- nvinfo : EIATTR_SW_WAR
	.align		4
.L_49:
        /*007c*/ 	.byte	0x04, 0x36
        /*007e*/ 	.short	(.L_51 - .L_50)
.L_50:
        /*0080*/ 	.word	0x00000008
.L_51:


//--------------------- .nv.callgraph             --------------------------
	.section	.nv.callgraph,"",@"SHT_CUDA_CALLGRAPH"
	.align	4
	.sectionentsize	8
	.align		4
        /*0000*/ 	.word	0x00000000
	.align		4
        /*0004*/ 	.word	0xffffffff
	.align		4
        /*0008*/ 	.word	0x00000000
	.align		4
        /*000c*/ 	.word	0xfffffffe
	.align		4
        /*0010*/ 	.word	0x00000000
	.align		4
        /*0014*/ 	.word	0xfffffffd
	.align		4
        /*0018*/ 	.word	0x00000000
	.align		4
        /*001c*/ 	.word	0xfffffffc


//--------------------- .nv.constant4             --------------------------
	.section	.nv.constant4,"a",@progbits
	.align	8
	.align		8
.nv.constant4:
        /*0000*/ 	.dword	__cudart_i2opi_d
	.align		8
        /*0008*/ 	.dword	__cudart_sin_cos_coeffs


//--------------------- .text._Z11init_ab_gpuPdS_m --------------------------
	.section	.text._Z11init_ab_gpuPdS_m,"ax",@progbits
	.align	128
        .global         _Z11init_ab_gpuPdS_m
        .type           _Z11init_ab_gpuPdS_m,@function
        .size           _Z11init_ab_gpuPdS_m,(.L_x_35 - _Z11init_ab_gpuPdS_m)
        .other          _Z11init_ab_gpuPdS_m,@"STO_CUDA_ENTRY STV_DEFAULT"
_Z11init_ab_gpuPdS_m:
.text._Z11init_ab_gpuPdS_m:
[----:B------:R-:W0:Y:S01]  /*0000*/  LDC R1, c[0x0][0x37c] ;  /* 0x0000df00ff017b82 */ /* 0x000e220000000800 */
[----:B------:R-:W1:Y:S07]  /*0010*/  S2R R0, SR_TID.X ;  /* 0x0000000000007919 */ /* 0x000e6e0000002100 */
[----:B------:R-:W1:Y:S01]  /*0020*/  S2UR UR4, SR_CTAID.X ;  /* 0x00000000000479c3 */ /* 0x000e620000002500 */
[----:B------:R-:W2:Y:S01]  /*0030*/  LDCU.64 UR6, c[0x0][0x390] ;  /* 0x00007200ff0677ac */ /* 0x000ea20008000a00 */
[----:B0-----:R-:W-:-:S06]  /*0040*/  VIADD R1, R1, 0xffffffd8 ;  /* 0xffffffd801017836 */ /* 0x001fcc0000000000 */
[----:B------:R-:W1:Y:S02]  /*0050*/  LDC R19, c[0x0][0x360] ;  /* 0x0000d800ff137b82 */ /* 0x000e640000000800 */
[----:B-1----:R-:W-:-:S05]  /*0060*/  IMAD R19, R19, UR4, R0 ;  /* 0x0000000413137c24 */ /* 0x002fca000f8e0200 */
[----:B--2---:R-:W-:Y:S02]  /*0070*/  ISETP.GE.U32.AND P0, PT, R19, UR6, PT ;  /* 0x0000000613007c0c */ /* 0x004fe4000bf06070 */
[----:B------:R-:W-:-:S04]  /*0080*/  SHF.R.S32.HI R14, RZ, 0x1f, R19 ;  /* 0x0000001fff0e7819 */ /* 0x000fc80000011413 */
[----:B------:R-:W-:-:S13]  /*0090*/  ISETP.GE.U32.AND.EX P0, PT, R14, UR7, PT, P0 ;  /* 0x000000070e007c0c */ /* 0x000fda000bf06100 */
[----:B------:R-:W-:Y:S05]  /*00a0*/  @P0 EXIT ;  /* 0x000000000000094d */ /* 0x000fea0003800000 */
[----:B------:R-:W0:Y:S01]  /*00b0*/  I2F.F64 R2, R19 ;  /* 0x0000001300027312 */ /* 0x000e220000201c00 */
[----:B------:R-:W-:Y:S01]  /*00c0*/  UMOV UR4, 0x6dc9c883 ;  /* 0x6dc9c88300047882 */ /* 0x000fe20000000000 */
[----:B------:R-:W-:Y:S01]  /*00d0*/  UMOV UR5, 0x3fe45f30 ;  /* 0x3fe45f3000057882 */ /* 0x000fe20000000000 */
[----:B------:R-:W-:Y:S01]  /*00e0*/  UMOV UR6, 0x252049c0 ;  /* 0x252049c000067882 */ /* 0x000fe20000000000 */
[----:B------:R-:W-:Y:S01]  /*00f0*/  UMOV UR7, 0x397b839a ;  /* 0x397b839a00077882 */ /* 0x000fe20000000000 */
[----:B------:R-:W-:Y:S01]  /*0100*/  BSSY.RECONVERGENT B0, `(.L_x_0) ;  /* 0x0000014000007945 */ /* 0x000fe20003800200 */
[C---:B0-----:R-:W-:Y:S01]  /*0110*/  DMUL R4, R2.reuse, UR4 ;  /* 0x0000000402047c28 */ /* 0x041fe20008000000 */
[----:B------:R-:W-:Y:S01]  /*0120*/  UMOV UR4, 0x54442d18 ;  /* 0x54442d1800047882 */ /* 0x000fe20000000000 */
[----:B------:R-:W-:Y:S01]  /*0130*/  UMOV UR5, 0x3ff921fb ;  /* 0x3ff921fb00057882 */ /* 0x000fe20000000000 */
[----:B------:R-:W-:-:S03]  /*0140*/  DSETP.GE.AND P0, PT, |R2|, 2.14748364800000000000e+09, PT ;  /* 0x41e000000200742a */ /* 0x000fc60003f06200 */
[----:B------:R-:W0:Y:S08]  /*0150*/  F2I.F64 R0, R4 ;  /* 0x0000000400007311 */ /* 0x000e300000301100 */
[----:B0-----:R-:W0:Y:S02]  /*0160*/  I2F.F64 R12, R0 ;  /* 0x00000000000c7312 */ /* 0x001e240000201c00 */
[----:B0-----:R-:W-:Y:S01]  /*0170*/  DFMA R6, R12, -UR4, R2 ;  /* 0x800000040c067c2b */ /* 0x001fe20008000002 */
[----:B------:R-:W-:Y:S01]  /*0180*/  UMOV UR4, 0x33145c00 ;  /* 0x33145c0000047882 */ /* 0x000fe20000000000 */
[----:B------:R-:W-:-:S06]  /*0190*/  UMOV UR5, 0x3c91a626 ;  /* 0x3c91a62600057882 */ /* 0x000fcc0000000000 */
[C---:B------:R-:W-:Y:S01]  /*01a0*/  DFMA R6, R12.reuse, -UR4, R6 ;  /* 0x800000040c067c2b */ /* 0x040fe20008000006 */
[----:B------:R-:W0:Y:S07]  /*01b0*/  LDCU.64 UR4, c[0x0][0x358] ;  /* 0x00006b00ff0477ac */ /* 0x000e2e0008000a00 */
[----:B------:R-:W-:Y:S01]  /*01c0*/  DFMA R12, R12, -UR6, R6 ;  /* 0x800000060c0c7c2b */ /* 0x000fe20008000006 */
[----:B------:R-:W-:Y:S10]  /*01d0*/  @!P0 BRA `(.L_x_1) ;  /* 0x0000000000188947 */ /* 0x000ff40003800000 */
[----:B------:R-:W-:Y:S01]  /*01e0*/  IMAD.MOV.U32 R6, RZ, RZ, R2 ;  /* 0x000000ffff067224 */ /* 0x000fe200078e0002 */
[----:B------:R-:W-:Y:S01]  /*01f0*/  MOV R16, 0x220 ;  /* 0x0000022000107802 */ /* 0x000fe20000000f00 */
[----:B------:R-:W-:-:S07]  /*0200*/  IMAD.MOV.U32 R17, RZ, RZ, R3 ;  /* 0x000000ffff117224 */ /* 0x000fce00078e0003 */
[----:B0-----:R-:W-:Y:S05]  /*0210*/  CALL.REL.NOINC `($_Z11init_ab_gpuPdS_m$__internal_trig_reduction_slowpathd) ;  /* 0x0000000400a47944 */ /* 0x001fea0003c00000 */
[----:B------:R-:W-:Y:S02]  /*0220*/  IMAD.MOV.U32 R12, RZ, RZ, R6 ;  /* 0x000000ffff0c7224 */ /* 0x000fe400078e0006 */
[----:B------:R-:W-:-:S07]  /*0230*/  IMAD.MOV.U32 R13, RZ, RZ, R7 ;  /* 0x000000ffff0d7224 */ /* 0x000fce00078e0007 */
.L_x_1:
[----:B0-----:R-:W-:Y:S05]  /*0240*/  BSYNC.RECONVERGENT B0 ;  /* 0x0000000000007941 */ /* 0x001fea0003800200 */
.L_x_0:
[----:B------:R-:W0:Y:S01]  /*0250*/  LDCU.64 UR6, c[0x4][0x8] ;  /* 0x01000100ff0677ac */ /* 0x000e220008000a00 */
[----:B------:R-:W-:-:S05]  /*0260*/  IMAD.SHL.U32 R4, R0, 0x40, RZ ;  /* 0x0000004000047824 */ /* 0x000fca00078e00ff */
[----:B------:R-:W-:-:S04]  /*0270*/  LOP3.LUT R4, R4, 0x40, RZ, 0xc0, !PT ;  /* 0x0000004004047812 */ /* 0x000fc800078ec0ff */
[----:B0-----:R-:W-:-:S05]  /*0280*/  IADD3 R24, P0, PT, R4, UR6, RZ ;  /* 0x0000000604187c10 */ /* 0x001fca000ff1e0ff */
[----:B------:R-:W-:Y:S01]  /*0290*/  IMAD.X R25, RZ, RZ, UR7, P0 ;  /* 0x00000007ff197e24 */ /* 0x000fe200080e06ff */
[----:B------:R-:W-:Y:S01]  /*02a0*/  LOP3.LUT R15, R0, 0x1, RZ, 0xc0, !PT ;  /* 0x00000001000f7812 */ /* 0x000fe200078ec0ff */
[----:B------:R-:W-:Y:S01]  /*02b0*/  IMAD.MOV.U32 R26, RZ, RZ, 0x20fd8164 ;  /* 0x20fd8164ff1a7424 */ /* 0x000fe200078e00ff */
[----:B------:R-:W-:Y:S01]  /*02c0*/  DMUL R16, R12, R12 ;  /* 0x0000000c0c107228 */ /* 0x000fe20000000000 */
[----:B------:R-:W0:Y:S01]  /*02d0*/  LDCU.64 UR6, c[0x0][0x380] ;  /* 0x00007000ff0677ac */ /* 0x000e220008000a00 */
[----:B------:R-:W2:Y:S04]  /*02e0*/  LDG.E.128.CONSTANT R4, desc[UR4][R24.64] ;  /* 0x0000000418047981 */ /* 0x000ea8000c1e9d00 */
[----:B------:R-:W3:Y:S04]  /*02f0*/  LDG.E.128.CONSTANT R8, desc[UR4][R24.64+0x10] ;  /* 0x0000100418087981 */ /* 0x000ee8000c1e9d00 */
[----:B------:R-:W4:Y:S01]  /*0300*/  LDG.E.128.CONSTANT R20, desc[UR4][R24.64+0x20] ;  /* 0x0000200418147981 */ /* 0x000f22000c1e9d00 */
[----:B------:R-:W-:Y:S01]  /*0310*/  ISETP.NE.U32.AND P0, PT, R15, 0x1, PT ;  /* 0x000000010f00780c */ /* 0x000fe20003f05070 */
[----:B------:R-:W-:Y:S01]  /*0320*/  IMAD.MOV.U32 R15, RZ, RZ, 0x3da8ff83 ;  /* 0x3da8ff83ff0f7424 */ /* 0x000fe200078e00ff */
[----:B------:R-:W-:Y:S01]  /*0330*/  SHF.L.U64.HI R14, R19, 0x3, R14 ;  /* 0x00000003130e7819 */ /* 0x000fe2000001020e */
[----:B------:R-:W-:Y:S01]  /*0340*/  BSSY.RECONVERGENT B0, `(.L_x_2) ;  /* 0x0000034000007945 */ /* 0x000fe20003800200 */
[----:B------:R-:W-:-:S02]  /*0350*/  FSEL R26, R26, -8.06006814911005101289e+34, !P0 ;  /* 0xf9785eba1a1a7808 */ /* 0x000fc40004000000 */
[----:B------:R-:W-:-:S06]  /*0360*/  FSEL R27, -R15, 0.11223486810922622681, !P0 ;  /* 0x3de5db650f1b7808 */ /* 0x000fcc0004000100 */
[----:B--2---:R-:W-:-:S08]  /*0370*/  DFMA R4, R16, R26, R4 ;  /* 0x0000001a1004722b */ /* 0x004fd00000000004 */
[----:B------:R-:W-:-:S08]  /*0380*/  DFMA R4, R16, R4, R6 ;  /* 0x000000041004722b */ /* 0x000fd00000000006 */
[----:B---3--:R-:W-:-:S08]  /*0390*/  DFMA R4, R16, R4, R8 ;  /* 0x000000041004722b */ /* 0x008fd00000000008 */
[----:B------:R-:W-:-:S08]  /*03a0*/  DFMA R4, R16, R4, R10 ;  /* 0x000000041004722b */ /* 0x000fd0000000000a */
[----:B----4-:R-:W-:-:S08]  /*03b0*/  DFMA R4, R16, R4, R20 ;  /* 0x000000041004722b */ /* 0x010fd00000000014 */
[----:B------:R-:W-:-:S08]  /*03c0*/  DFMA R4, R16, R4, R22 ;  /* 0x000000041004722b */ /* 0x000fd00000000016 */
[----:B------:R-:W-:Y:S02]  /*03d0*/  DFMA R12, R4, R12, R12 ;  /* 0x0000000c040c722b */ /* 0x000fe4000000000c */
[----:B------:R-:W-:Y:S01]  /*03e0*/  DFMA R4, R16, R4, 1 ;  /* 0x3ff000001004742b */ /* 0x000fe20000000004 */
[----:B------:R-:W-:Y:S02]  /*03f0*/  IMAD.MOV.U32 R16, RZ, RZ, 0x0 ;  /* 0x00000000ff107424 */ /* 0x000fe400078e00ff */
[----:B------:R-:W-:-:S07]  /*0400*/  IMAD.MOV.U32 R17, RZ, RZ, 0x40000000 ;  /* 0x40000000ff117424 */ /* 0x000fce00078e00ff */
[----:B------:R-:W-:Y:S01]  /*0410*/  FSEL R6, R4, R12, !P0 ;  /* 0x0000000c04067208 */ /* 0x000fe20004000000 */
[----:B------:R-:W-:Y:S01]  /*0420*/  IMAD.SHL.U32 R12, R19, 0x8, RZ ;  /* 0x00000008130c7824 */ /* 0x000fe200078e00ff */
[----:B------:R-:W-:Y:S01]  /*0430*/  FSEL R7, R5, R13, !P0 ;  /* 0x0000000d05077208 */ /* 0x000fe20004000000 */
[----:B------:R-:W-:Y:S01]  /*0440*/  DFMA R16, R2, R16, -5 ;  /* 0xc01400000210742b */ /* 0x000fe20000000010 */
[----:B------:R-:W-:Y:S02]  /*0450*/  LOP3.LUT P0, RZ, R0, 0x2, RZ, 0xc0, !PT ;  /* 0x0000000200ff7812 */ /* 0x000fe4000780c0ff */
[----:B0-----:R-:W-:Y:S02]  /*0460*/  IADD3 R8, P1, PT, R12, UR6, RZ ;  /* 0x000000060c087c10 */ /* 0x001fe4000ff3e0ff */
[----:B------:R-:W-:Y:S02]  /*0470*/  DADD R4, RZ, -R6 ;  /* 0x00000000ff047229 */ /* 0x000fe40000000806 */
[----:B------:R-:W-:-:S08]  /*0480*/  IADD3.X R9, PT, PT, R14, UR7, RZ, P1, !PT ;  /* 0x000000070e097c10 */ /* 0x000fd00008ffe4ff */
[----:B------:R-:W-:Y:S02]  /*0490*/  FSEL R4, R6, R4, !P0 ;  /* 0x0000000406047208 */ /* 0x000fe40004000000 */
[----:B------:R-:W-:Y:S01]  /*04a0*/  FSEL R5, R7, R5, !P0 ;  /* 0x0000000507057208 */ /* 0x000fe20004000000 */
[----:B------:R-:W-:-:S04]  /*04b0*/  DSETP.NEU.AND P0, PT, |R16|, +INF , PT ;  /* 0x7ff000001000742a */ /* 0x000fc80003f0d200 */
[----:B------:R0:W-:Y:S10]  /*04c0*/  STG.E.64 desc[UR4][R8.64], R4 ;  /* 0x0000000408007986 */ /* 0x0001f4000c101b04 */
[----:B------:R-:W-:Y:S01]  /*04d0*/  @!P0 DMUL R2, RZ, R16 ;  /* 0x00000010ff028228 */ /* 0x000fe20000000000 */
[----:B------:R-:W-:Y:S01]  /*04e0*/  @!P0 IMAD.MOV.U32 R0, RZ, RZ, 0x1 ;  /* 0x00000001ff008424 */ /* 0x000fe200078e00ff */
[----:B------:R-:W-:Y:S09]  /*04f0*/  @!P0 BRA `(.L_x_3) ;  /* 0x0000000000608947 */ /* 0x000ff20003800000 */
[----:B------:R-:W-:Y:S01]  /*0500*/  UMOV UR6, 0x6dc9c883 ;  /* 0x6dc9c88300067882 */ /* 0x000fe20000000000 */
[----:B------:R-:W-:Y:S01]  /*0510*/  UMOV UR7, 0x3fe45f30 ;  /* 0x3fe45f3000077882 */ /* 0x000fe20000000000 */
[C---:B------:R-:W-:Y:S01]  /*0520*/  DSETP.GE.AND P0, PT, |R16|.reuse, 2.14748364800000000000e+09, PT ;  /* 0x41e000001000742a */ /* 0x040fe20003f06200 */
[----:B------:R-:W-:Y:S01]  /*0530*/  BSSY.RECONVERGENT B1, `(.L_x_4) ;  /* 0x0000013000017945 */ /* 0x000fe20003800200 */
[----:B0-----:R-:W-:Y:S01]  /*0540*/  DMUL R4, R16, UR6 ;  /* 0x0000000610047c28 */ /* 0x001fe20008000000 */
[----:B------:R-:W-:Y:S01]  /*0550*/  UMOV UR6, 0x54442d18 ;  /* 0x54442d1800067882 */ /* 0x000fe20000000000 */
[----:B------:R-:W-:-:S04]  /*0560*/  UMOV UR7, 0x3ff921fb ;  /* 0x3ff921fb00077882 */ /* 0x000fc80000000000 */
[----:B------:R-:W0:Y:S08]  /*0570*/  F2I.F64 R0, R4 ;  /* 0x0000000400007311 */ /* 0x000e300000301100 */
[----:B0-----:R-:W0:Y:S02]  /*0580*/  I2F.F64 R2, R0 ;  /* 0x0000000000027312 */ /* 0x001e240000201c00 */
[----:B0-----:R-:W-:Y:S01]  /*0590*/  DFMA R6, R2, -UR6, R16 ;  /* 0x8000000602067c2b */ /* 0x001fe20008000010 */
[----:B------:R-:W-:Y:S01]  /*05a0*/  UMOV UR6, 0x33145c00 ;  /* 0x33145c0000067882 */ /* 0x000fe20000000000 */
[----:B------:R-:W-:-:S06]  /*05b0*/  UMOV UR7, 0x3c91a626 ;  /* 0x3c91a62600077882 */ /* 0x000fcc0000000000 */
[----:B------:R-:W-:Y:S01]  /*05c0*/  DFMA R6, R2, -UR6, R6 ;  /* 0x8000000602067c2b */ /* 0x000fe20008000006 */
[----:B------:R-:W-:Y:S01]  /*05d0*/  UMOV UR6, 0x252049c0 ;  /* 0x252049c000067882 */ /* 0x000fe20000000000 */
[----:B------:R-:W-:-:S06]  /*05e0*/  UMOV UR7, 0x397b839a ;  /* 0x397b839a00077882 */ /* 0x000fcc0000000000 */
[----:B------:R-:W-:Y:S01]  /*05f0*/  DFMA R2, R2, -UR6, R6 ;  /* 0x8000000602027c2b */ /* 0x000fe20008000006 */
[----:B------:R-:W-:Y:S10]  /*0600*/  @!P0 BRA `(.L_x_5) ;  /* 0x0000000000148947 */ /* 0x000ff40003800000 */
[----:B------:R-:W-:Y:S01]  /*0610*/  IMAD.MOV.U32 R6, RZ, RZ, R16 ;  /* 0x000000ffff067224 */ /* 0x000fe200078e0010 */
[----:B------:R-:W-:-:S07]  /*0620*/  MOV R16, 0x640 ;  /* 0x0000064000107802 */ /* 0x000fce0000000f00 */
[----:B------:R-:W-:Y:S05]  /*0630*/  CALL.REL.NOINC `($_Z11init_ab_gpuPdS_m$__internal_trig_reduction_slowpathd) ;  /* 0x00000000009c7944 */ /* 0x000fea0003c00000 */
[----:B------:R-:W-:Y:S02]  /*0640*/  IMAD.MOV.U32 R2, RZ, RZ, R6 ;  /* 0x000000ffff027224 */ /* 0x000fe400078e0006 */
[----:B------:R-:W-:-:S07]  /*0650*/  IMAD.MOV.U32 R3, RZ, RZ, R7 ;  /* 0x000000ffff037224 */ /* 0x000fce00078e0007 */
.L_x_5:
[----:B------:R-:W-:Y:S05]  /*0660*/  BSYNC.RECONVERGENT B1 ;  /* 0x0000000000017941 */ /* 0x000fea0003800200 */
.L_x_4:
[----:B------:R-:W-:-:S07]  /*0670*/  VIADD R0, R0, 0x1 ;  /* 0x0000000100007836 */ /* 0x000fce0000000000 */
.L_x_3:
[----:B------:R-:W-:Y:S05]  /*0680*/  BSYNC.RECONVERGENT B0 ;  /* 0x0000000000007941 */ /* 0x000fea0003800200 */
.L_x_2:
[----:B------:R-:W1:Y:S01]  /*0690*/  LDCU.64 UR6, c[0x4][0x8] ;  /* 0x01000100ff0677ac */ /* 0x000e620008000a00 */
[----:B0-----:R-:W-:-:S05]  /*06a0*/  IMAD.SHL.U32 R4, R0, 0x40, RZ ;  /* 0x0000004000047824 */ /* 0x001fca00078e00ff */
[----:B------:R-:W-:-:S04]  /*06b0*/  LOP3.LUT R4, R4, 0x40, RZ, 0xc0, !PT ;  /* 0x0000004004047812 */ /* 0x000fc800078ec0ff */
[----:B-1----:R-:W-:-:S05]  /*06c0*/  IADD3 R22, P0, PT, R4, UR6, RZ ;  /* 0x0000000604167c10 */ /* 0x002fca000ff1e0ff */
        /* <DEDUP_REMOVED lines=9> */
[----:B------:R-:W-:-:S03]  /*0760*/  IMAD.MOV.U32 R13, RZ, RZ, 0x3da8ff83 ;  /* 0x3da8ff83ff0d7424 */ /* 0x000fc600078e00ff */
[----:B------:R-:W-:Y:S02]  /*0770*/  FSEL R24, R24, -8.06006814911005101289e+34, !P0 ;  /* 0xf9785eba18187808 */ /* 0x000fe40004000000 */
[----:B------:R-:W-:Y:S02]  /*0780*/  FSEL R25, -R13, 0.11223486810922622681, !P0 ;  /* 0x3de5db650d197808 */ /* 0x000fe40004000100 */
[----:B0-----:R-:W-:-:S04]  /*0790*/  IADD3 R12, P1, PT, R12, UR6, RZ ;  /* 0x000000060c0c7c10 */ /* 0x001fc8000ff3e0ff */
[----:B------:R-:W-:Y:S01]  /*07a0*/  IADD3.X R13, PT, PT, R14, UR7, RZ, P1, !PT ;  /* 0x000000070e0d7c10 */ /* 0x000fe20008ffe4ff */
[----:B--2---:R-:W-:-:S08]  /*07b0*/  DFMA R4, R20, R24, R4 ;  /* 0x000000181404722b */ /* 0x004fd00000000004 */
[----:B------:R-:W-:-:S08]  /*07c0*/  DFMA R4, R20, R4, R6 ;  /* 0x000000041404722b */ /* 0x000fd00000000006 */
[----:B---3--:R-:W-:-:S08]  /*07d0*/  DFMA R4, R20, R4, R8 ;  /* 0x000000041404722b */ /* 0x008fd00000000008 */
[----:B------:R-:W-:-:S08]  /*07e0*/  DFMA R4, R20, R4, R10 ;  /* 0x000000041404722b */ /* 0x000fd0000000000a */
[----:B----4-:R-:W-:-:S08]  /*07f0*/  DFMA R4, R20, R4, R16 ;  /* 0x000000041404722b */ /* 0x010fd00000000010 */
[----:B------:R-:W-:-:S08]  /*0800*/  DFMA R4, R20, R4, R18 ;  /* 0x000000041404722b */ /* 0x000fd00000000012 */
[----:B------:R-:W-:Y:S02]  /*0810*/  DFMA R2, R4, R2, R2 ;  /* 0x000000020402722b */ /* 0x000fe40000000002 */
[----:B------:R-:W-:-:S10]  /*0820*/  DFMA R4, R20, R4, 1 ;  /* 0x3ff000001404742b */ /* 0x000fd40000000004 */
[----:B------:R-:W-:Y:S02]  /*0830*/  FSEL R4, R4, R2, !P0 ;  /* 0x0000000204047208 */ /* 0x000fe40004000000 */
[----:B------:R-:W-:Y:S02]  /*0840*/  FSEL R5, R5, R3, !P0 ;  /* 0x0000000305057208 */ /* 0x000fe40004000000 */
[----:B------:R-:W-:-:S04]  /*0850*/  LOP3.LUT P0, RZ, R0, 0x2, RZ, 0xc0, !PT ;  /* 0x0000000200ff7812 */ /* 0x000fc8000780c0ff */
[----:B------:R-:W-:-:S10]  /*0860*/  DADD R2, RZ, -R4 ;  /* 0x00000000ff027229 */ /* 0x000fd40000000804 */
[----:B------:R-:W-:Y:S02]  /*0870*/  FSEL R2, R4, R2, !P0 ;  /* 0x0000000204027208 */ /* 0x000fe40004000000 */
[----:B------:R-:W-:-:S05]  /*0880*/  FSEL R3, R5, R3, !P0 ;  /* 0x0000000305037208 */ /* 0x000fca0004000000 */
[----:B------:R-:W-:Y:S01]  /*0890*/  STG.E.64 desc[UR4][R12.64], R2 ;  /* 0x000000020c007986 */ /* 0x000fe2000c101b04 */
[----:B------:R-:W-:Y:S05]  /*08a0*/  EXIT ;  /* 0x000000000000794d */ /* 0x000fea0003800000 */
        .type           $_Z11init_ab_gpuPdS_m$__internal_trig_reduction_slowpathd,@function
        .size           $_Z11init_ab_gpuPdS_m$__internal_trig_reduction_slowpathd,(.L_x_35 - $_Z11init_ab_gpuPdS_m$__internal_trig_reduction_slowpathd)
$_Z11init_ab_gpuPdS_m$__internal_trig_reduction_slowpathd:
[--C-:B------:R-:W-:Y:S01]  /*08b0*/  SHF.R.U32.HI R10, RZ, 0x14, R17.reuse ;  /* 0x00000014ff0a7819 */ /* 0x100fe20000011611 */
[----:B------:R-:W-:Y:S02]  /*08c0*/  IMAD.MOV.U32 R7, RZ, RZ, R17 ;  /* 0x000000ffff077224 */ /* 0x000fe400078e0011 */
[----:B------:R-:W-:Y:S01]  /*08d0*/  IMAD.MOV.U32 R4, RZ, RZ, RZ ;  /* 0x000000ffff047224 */ /* 0x000fe200078e00ff */
[----:B------:R-:W-:-:S04]  /*08e0*/  LOP3.LUT R0, R10, 0x7ff, RZ, 0xc0, !PT ;  /* 0x000007ff0a007812 */ /* 0x000fc800078ec0ff */
[----:B------:R-:W-:-:S13]  /*08f0*/  ISETP.NE.AND P0, PT, R0, 0x7ff, PT ;  /* 0x000007ff0000780c */ /* 0x000fda0003f05270 */
[----:B------:R-:W-:Y:S05]  /*0900*/  @!P0 BRA `(.L_x_6) ;  /* 0x0000000800488947 */ /* 0x000fea0003800000 */
[----:B------:R-:W-:Y:S01]  /*0910*/  VIADD R0, R0, 0xfffffc00 ;  /* 0xfffffc0000007836 */ /* 0x000fe20000000000 */
[----:B------:R-:W-:Y:S01]  /*0920*/  BSSY.RECONVERGENT B2, `(.L_x_7) ;  /* 0x000002f000027945 */ /* 0x000fe20003800200 */
[----:B------:R-:W-:-:S03]  /*0930*/  CS2R R8, SRZ ;  /* 0x0000000000087805 */ /* 0x000fc6000001ff00 */
[----:B------:R-:W-:Y:S02]  /*0940*/  SHF.R.U32.HI R15, RZ, 0x6, R0 ;  /* 0x00000006ff0f7819 */ /* 0x000fe40000011600 */
[----:B------:R-:W-:Y:S02]  /*0950*/  ISETP.GE.U32.AND P0, PT, R0, 0x80, PT ;  /* 0x000000800000780c */ /* 0x000fe40003f06070 */
[C---:B------:R-:W-:Y:S02]  /*0960*/  IADD3 R0, PT, PT, -R15.reuse, 0x13, RZ ;  /* 0x000000130f007810 */ /* 0x040fe40007ffe1ff */
[----:B------:R-:W-:Y:S02]  /*0970*/  IADD3 R11, PT, PT, -R15, 0xf, RZ ;  /* 0x0000000f0f0b7810 */ /* 0x000fe40007ffe1ff */
[----:B------:R-:W-:-:S04]  /*0980*/  SEL R0, R0, 0x12, P0 ;  /* 0x0000001200007807 */ /* 0x000fc80000000000 */
[----:B------:R-:W-:-:S13]  /*0990*/  ISETP.GE.AND P0, PT, R11, R0, PT ;  /* 0x000000000b00720c */ /* 0x000fda0003f06270 */
[----:B------:R-:W-:Y:S05]  /*09a0*/  @P0 BRA `(.L_x_8) ;  /* 0x0000000000980947 */ /* 0x000fea0003800000 */
[----:B------:R-:W0:Y:S01]  /*09b0*/  LDC.64 R4, c[0x0][0x358] ;  /* 0x0000d600ff047b82 */ /* 0x000e220000000a00 */
[C---:B------:R-:W-:Y:S01]  /*09c0*/  SHF.L.U64.HI R21, R6.reuse, 0xb, R7 ;  /* 0x0000000b06157819 */ /* 0x040fe20000010207 */
[----:B------:R-:W-:Y:S01]  /*09d0*/  BSSY.RECONVERGENT B3, `(.L_x_9) ;  /* 0x0000022000037945 */ /* 0x000fe20003800200 */
[----:B------:R-:W-:Y:S01]  /*09e0*/  IMAD.SHL.U32 R13, R6, 0x800, RZ ;  /* 0x00000800060d7824 */ /* 0x000fe200078e00ff */
[----:B------:R-:W-:Y:S01]  /*09f0*/  IADD3 R18, PT, PT, RZ, -R15, -R0 ;  /* 0x8000000fff127210 */ /* 0x000fe20007ffe800 */
[----:B------:R-:W-:Y:S01]  /*0a00*/  IMAD.MOV.U32 R20, RZ, RZ, RZ ;  /* 0x000000ffff147224 */ /* 0x000fe200078e00ff */
[----:B------:R-:W-:Y:S02]  /*0a10*/  CS2R R8, SRZ ;  /* 0x0000000000087805 */ /* 0x000fe4000001ff00 */
[----:B------:R-:W-:-:S07]  /*0a20*/  LOP3.LUT R21, R21, 0x80000000, RZ, 0xfc, !PT ;  /* 0x8000000015157812 */ /* 0x000fce00078efcff */
.L_x_10:
[----:B------:R-:W1:Y:S01]  /*0a30*/  LDC.64 R6, c[0x4][RZ] ;  /* 0x01000000ff067b82 */ /* 0x000e620000000a00 */
[----:B0-----:R-:W-:Y:S02]  /*0a40*/  R2UR UR6, R4 ;  /* 0x00000000040672ca */ /* 0x001fe400000e0000 */
[----:B------:R-:W-:Y:S01]  /*0a50*/  R2UR UR7, R5 ;  /* 0x00000000050772ca */ /* 0x000fe200000e0000 */
[----:B-1----:R-:W-:-:S12]  /*0a60*/  IMAD.WIDE R6, R11, 0x8, R6 ;  /* 0x000000080b067825 */ /* 0x002fd800078e0206 */
[----:B------:R-:W2:Y:S01]  /*0a70*/  LDG.E.64.CONSTANT R6, desc[UR6][R6.64] ;  /* 0x0000000606067981 */ /* 0x000ea2000c1e9b00 */
[----:B------:R-:W-:Y:S02]  /*0a80*/  VIADD R18, R18, 0x1 ;  /* 0x0000000112127836 */ /* 0x000fe40000000000 */
[----:B------:R-:W-:Y:S02]  /*0a90*/  VIADD R11, R11, 0x1 ;  /* 0x000000010b0b7836 */ /* 0x000fe40000000000 */
[----:B--2---:R-:W-:-:S04]  /*0aa0*/  IMAD.WIDE.U32 R8, P2, R6, R13, R8 ;  /* 0x0000000d06087225 */ /* 0x004fc80007840008 */
[----:B------:R-:W-:Y:S02]  /*0ab0*/  IMAD R23, R6, R21, RZ ;  /* 0x0000001506177224 */ /* 0x000fe400078e02ff */
[CC--:B------:R-:W-:Y:S02]  /*0ac0*/  IMAD R22, R7.reuse, R13.reuse, RZ ;  /* 0x0000000d07167224 */ /* 0x0c0fe400078e02ff */
[----:B------:R-:W-:Y:S01]  /*0ad0*/  IMAD.HI.U32 R25, R7, R13, RZ ;  /* 0x0000000d07197227 */ /* 0x000fe200078e00ff */
[----:B------:R-:W-:-:S03]  /*0ae0*/  IADD3 R9, P0, PT, R23, R9, RZ ;  /* 0x0000000917097210 */ /* 0x000fc60007f1e0ff */
[----:B------:R-:W-:Y:S01]  /*0af0*/  IMAD R23, R20, 0x8, R1 ;  /* 0x0000000814177824 */ /* 0x000fe200078e0201 */
[----:B------:R-:W-:Y:S01]  /*0b00*/  IADD3 R9, P1, PT, R22, R9, RZ ;  /* 0x0000000916097210 */ /* 0x000fe20007f3e0ff */
[----:B------:R-:W-:-:S04]  /*0b10*/  IMAD.HI.U32 R22, R6, R21, RZ ;  /* 0x0000001506167227 */ /* 0x000fc800078e00ff */
[----:B------:R-:W-:Y:S01]  /*0b20*/  IMAD.X R6, RZ, RZ, R22, P2 ;  /* 0x000000ffff067224 */ /* 0x000fe200010e0616 */
[----:B------:R0:W-:Y:S01]  /*0b30*/  STL.64 [R23], R8 ;  /* 0x0000000817007387 */ /* 0x0001e20000100a00 */
[----:B------:R-:W-:-:S03]  /*0b40*/  IMAD.HI.U32 R22, R7, R21, RZ ;  /* 0x0000001507167227 */ /* 0x000fc600078e00ff */
[----:B------:R-:W-:Y:S01]  /*0b50*/  IADD3.X R6, P0, PT, R25, R6, RZ, P0, !PT ;  /* 0x0000000619067210 */ /* 0x000fe2000071e4ff */
[----:B------:R-:W-:Y:S02]  /*0b60*/  IMAD R7, R7, R21, RZ ;  /* 0x0000001507077224 */ /* 0x000fe400078e02ff */
[----:B------:R-:W-:-:S03]  /*0b70*/  VIADD R20, R20, 0x1 ;  /* 0x0000000114147836 */ /* 0x000fc60000000000 */
[----:B------:R-:W-:Y:S01]  /*0b80*/  IADD3.X R7, P1, PT, R7, R6, RZ, P1, !PT ;  /* 0x0000000607077210 */ /* 0x000fe20000f3e4ff */
[----:B------:R-:W-:Y:S01]  /*0b90*/  IMAD.X R6, RZ, RZ, R22, P0 ;  /* 0x000000ffff067224 */ /* 0x000fe200000e0616 */
[----:B------:R-:W-:-:S03]  /*0ba0*/  ISETP.NE.AND P0, PT, R18, -0xf, PT ;  /* 0xfffffff11200780c */ /* 0x000fc60003f05270 */
[----:B------:R-:W-:Y:S02]  /*0bb0*/  IMAD.X R6, RZ, RZ, R6, P1 ;  /* 0x000000ffff067224 */ /* 0x000fe400008e0606 */
[----:B0-----:R-:W-:Y:S02]  /*0bc0*/  IMAD.MOV.U32 R8, RZ, RZ, R7 ;  /* 0x000000ffff087224 */ /* 0x001fe400078e0007 */
[----:B------:R-:W-:-:S06]  /*0bd0*/  IMAD.MOV.U32 R9, RZ, RZ, R6 ;  /* 0x000000ffff097224 */ /* 0x000fcc00078e0006 */
[----:B------:R-:W-:Y:S05]  /*0be0*/  @P0 BRA `(.L_x_10) ;  /* 0xfffffffc00900947 */ /* 0x000fea000383ffff */
[----:B------:R-:W-:Y:S05]  /*0bf0*/  BSYNC.RECONVERGENT B3 ;  /* 0x0000000000037941 */ /* 0x000fea0003800200 */
.L_x_9:
[----:B------:R-:W-:-:S07]  /*0c00*/  IMAD.MOV.U32 R11, RZ, RZ, R0 ;  /* 0x000000ffff0b7224 */ /* 0x000fce00078e0000 */
.L_x_8:
[----:B------:R-:W-:Y:S05]  /*0c10*/  BSYNC.RECONVERGENT B2 ;  /* 0x0000000000027941 */ /* 0x000fea0003800200 */
.L_x_7:
[----:B------:R-:W-:Y:S01]  /*0c20*/  LOP3.LUT P0, R25, R10, 0x3f, RZ, 0xc0, !PT ;  /* 0x0000003f0a197812 */ /* 0x000fe2000780c0ff */
[----:B------:R-:W-:-:S04]  /*0c30*/  IMAD.IADD R0, R15, 0x1, R11 ;  /* 0x000000010f007824 */ /* 0x000fc800078e020b */
[----:B------:R-:W-:-:S05]  /*0c40*/  IMAD.U32 R27, R0, 0x8, R1 ;  /* 0x00000008001b7824 */ /* 0x000fca00078e0001 */
[----:B------:R0:W-:Y:S04]  /*0c50*/  STL.64 [R27+-0x78], R8 ;  /* 0xffff88081b007387 */ /* 0x0001e80000100a00 */
[----:B------:R-:W2:Y:S04]  /*0c60*/  @P0 LDL.64 R20, [R1+0x8] ;  /* 0x0000080001140983 */ /* 0x000ea80000100a00 */
[----:B------:R-:W3:Y:S04]  /*0c70*/  LDL.64 R6, [R1+0x10] ;  /* 0x0000100001067983 */ /* 0x000ee80000100a00 */
[----:B------:R-:W4:Y:S01]  /*0c80*/  LDL.64 R4, [R1+0x18] ;  /* 0x0000180001047983 */ /* 0x000f220000100a00 */
[----:B------:R-:W-:Y:S01]  /*0c90*/  @P0 LOP3.LUT R0, R25, 0x3f, RZ, 0x3c, !PT ;  /* 0x0000003f19000812 */ /* 0x000fe200078e3cff */
[----:B------:R-:W-:Y:S01]  /*0ca0*/  BSSY.RECONVERGENT B2, `(.L_x_11) ;  /* 0x0000034000027945 */ /* 0x000fe20003800200 */
[----:B--2---:R-:W-:-:S02]  /*0cb0*/  @P0 SHF.R.U64 R11, R20, 0x1, R21 ;  /* 0x00000001140b0819 */ /* 0x004fc40000001215 */
[----:B------:R-:W-:Y:S02]  /*0cc0*/  @P0 SHF.R.U32.HI R13, RZ, 0x1, R21 ;  /* 0x00000001ff0d0819 */ /* 0x000fe40000011615 */
[CC--:B---3--:R-:W-:Y:S02]  /*0cd0*/  @P0 SHF.L.U32 R15, R6.reuse, R25.reuse, RZ ;  /* 0x00000019060f0219 */ /* 0x0c8fe400000006ff */
[----:B0-----:R-:W-:Y:S02]  /*0ce0*/  @P0 SHF.R.U64 R8, R11, R0, R13 ;  /* 0x000000000b080219 */ /* 0x001fe4000000120d */
[--C-:B------:R-:W-:Y:S02]  /*0cf0*/  @P0 SHF.R.U32.HI R23, RZ, 0x1, R7.reuse ;  /* 0x00000001ff170819 */ /* 0x100fe40000011607 */
[C-C-:B------:R-:W-:Y:S02]  /*0d00*/  @P0 SHF.R.U64 R21, R6.reuse, 0x1, R7.reuse ;  /* 0x0000000106150819 */ /* 0x140fe40000001207 */
[----:B------:R-:W-:-:S02]  /*0d10*/  @P0 SHF.L.U64.HI R10, R6, R25, R7 ;  /* 0x00000019060a0219 */ /* 0x000fc40000010207 */
[----:B------:R-:W-:Y:S02]  /*0d20*/  @P0 SHF.R.U32.HI R9, RZ, R0, R13 ;  /* 0x00000000ff090219 */ /* 0x000fe4000001160d */
[----:B------:R-:W-:Y:S02]  /*0d30*/  @P0 LOP3.LUT R6, R15, R8, RZ, 0xfc, !PT ;  /* 0x000000080f060212 */ /* 0x000fe400078efcff */
[----:B----4-:R-:W-:Y:S02]  /*0d40*/  @P0 SHF.L.U32 R11, R4, R25, RZ ;  /* 0x00000019040b0219 */ /* 0x010fe400000006ff */
[----:B------:R-:W-:Y:S02]  /*0d50*/  @P0 SHF.R.U64 R18, R21, R0, R23 ;  /* 0x0000000015120219 */ /* 0x000fe40000001217 */
[----:B------:R-:W-:Y:S01]  /*0d60*/  @P0 LOP3.LUT R7, R10, R9, RZ, 0xfc, !PT ;  /* 0x000000090a070212 */ /* 0x000fe200078efcff */
[----:B------:R-:W-:Y:S01]  /*0d70*/  IMAD.SHL.U32 R9, R6, 0x4, RZ ;  /* 0x0000000406097824 */ /* 0x000fe200078e00ff */
[----:B------:R-:W-:-:S02]  /*0d80*/  @P0 SHF.L.U64.HI R25, R4, R25, R5 ;  /* 0x0000001904190219 */ /* 0x000fc40000010205 */
[----:B------:R-:W-:Y:S02]  /*0d90*/  @P0 SHF.R.U32.HI R0, RZ, R0, R23 ;  /* 0x00000000ff000219 */ /* 0x000fe40000011617 */
[----:B------:R-:W-:Y:S02]  /*0da0*/  @P0 LOP3.LUT R4, R11, R18, RZ, 0xfc, !PT ;  /* 0x000000120b040212 */ /* 0x000fe400078efcff */
[----:B------:R-:W-:Y:S02]  /*0db0*/  SHF.L.U64.HI R13, R6, 0x2, R7 ;  /* 0x00000002060d7819 */ /* 0x000fe40000010207 */
[----:B------:R-:W-:Y:S02]  /*0dc0*/  @P0 LOP3.LUT R5, R25, R0, RZ, 0xfc, !PT ;  /* 0x0000000019050212 */ /* 0x000fe400078efcff */
[----:B------:R-:W-:Y:S02]  /*0dd0*/  SHF.L.W.U32.HI R7, R7, 0x2, R4 ;  /* 0x0000000207077819 */ /* 0x000fe40000010e04 */
[----:B------:R-:W-:-:S02]  /*0de0*/  IADD3 RZ, P0, PT, RZ, -R9, RZ ;  /* 0x80000009ffff7210 */ /* 0x000fc40007f1e0ff */
[----:B------:R-:W-:Y:S02]  /*0df0*/  LOP3.LUT R0, RZ, R13, RZ, 0x33, !PT ;  /* 0x0000000dff007212 */ /* 0x000fe400078e33ff */
[----:B------:R-:W-:Y:S02]  /*0e00*/  SHF.L.W.U32.HI R4, R4, 0x2, R5 ;  /* 0x0000000204047819 */ /* 0x000fe40000010e05 */
[----:B------:R-:W-:Y:S02]  /*0e10*/  LOP3.LUT R8, RZ, R7, RZ, 0x33, !PT ;  /* 0x00000007ff087212 */ /* 0x000fe400078e33ff */
[----:B------:R-:W-:Y:S02]  /*0e20*/  IADD3.X R6, P0, PT, RZ, R0, RZ, P0, !PT ;  /* 0x00000000ff067210 */ /* 0x000fe4000071e4ff */
[----:B------:R-:W-:Y:S02]  /*0e30*/  LOP3.LUT R0, RZ, R4, RZ, 0x33, !PT ;  /* 0x00000004ff007212 */ /* 0x000fe400078e33ff */
[----:B------:R-:W-:-:S02]  /*0e40*/  IADD3.X R8, P1, PT, RZ, R8, RZ, P0, !PT ;  /* 0x00000008ff087210 */ /* 0x000fc4000073e4ff */
[----:B------:R-:W-:-:S03]  /*0e50*/  ISETP.GT.U32.AND P2, PT, R7, -0x1, PT ;  /* 0xffffffff0700780c */ /* 0x000fc60003f44070 */
[----:B------:R-:W-:Y:S01]  /*0e60*/  IMAD.X R11, RZ, RZ, R0, P1 ;  /* 0x000000ffff0b7224 */ /* 0x000fe200008e0600 */
[----:B------:R-:W-:-:S04]  /*0e70*/  ISETP.GT.AND.EX P0, PT, R4, -0x1, PT, P2 ;  /* 0xffffffff0400780c */ /* 0x000fc80003f04320 */
[----:B------:R-:W-:Y:S02]  /*0e80*/  SEL R0, R4, R11, P0 ;  /* 0x0000000b04007207 */ /* 0x000fe40000000000 */
[----:B------:R-:W-:Y:S02]  /*0e90*/  SEL R7, R7, R8, P0 ;  /* 0x0000000807077207 */ /* 0x000fe40000000000 */
[----:B------:R-:W-:Y:S02]  /*0ea0*/  ISETP.NE.U32.AND P1, PT, R0, RZ, PT ;  /* 0x000000ff0000720c */ /* 0x000fe40003f25070 */
[----:B------:R-:W-:Y:S02]  /*0eb0*/  SEL R18, R13, R6, P0 ;  /* 0x000000060d127207 */ /* 0x000fe40000000000 */
[----:B------:R-:W-:Y:S01]  /*0ec0*/  SEL R10, R7, R0, !P1 ;  /* 0x00000000070a7207 */ /* 0x000fe20004800000 */
[----:B------:R-:W-:-:S05]  /*0ed0*/  @!P0 IMAD.MOV R9, RZ, RZ, -R9 ;  /* 0x000000ffff098224 */ /* 0x000fca00078e0a09 */
[----:B------:R-:W0:Y:S02]  /*0ee0*/  FLO.U32 R10, R10 ;  /* 0x0000000a000a7300 */ /* 0x000e2400000e0000 */
[C---:B0-----:R-:W-:Y:S02]  /*0ef0*/  IADD3 R11, PT, PT, -R10.reuse, 0x1f, RZ ;  /* 0x0000001f0a0b7810 */ /* 0x041fe40007ffe1ff */
[----:B------:R-:W-:-:S03]  /*0f00*/  IADD3 R8, PT, PT, -R10, 0x3f, RZ ;  /* 0x0000003f0a087810 */ /* 0x000fc60007ffe1ff */
[----:B------:R-:W-:-:S05]  /*0f10*/  @P1 IMAD.MOV R8, RZ, RZ, R11 ;  /* 0x000000ffff081224 */ /* 0x000fca00078e020b */
[----:B------:R-:W-:-:S13]  /*0f20*/  ISETP.NE.AND P1, PT, R8, RZ, PT ;  /* 0x000000ff0800720c */ /* 0x000fda0003f25270 */
[----:B------:R-:W-:Y:S05]  /*0f30*/  @!P1 BRA `(.L_x_12) ;  /* 0x0000000000289947 */ /* 0x000fea0003800000 */
[C---:B------:R-:W-:Y:S02]  /*0f40*/  LOP3.LUT R6, R8.reuse, 0x3f, RZ, 0xc0, !PT ;  /* 0x0000003f08067812 */ /* 0x040fe400078ec0ff */
[--C-:B------:R-:W-:Y:S02]  /*0f50*/  SHF.R.U64 R10, R9, 0x1, R18.reuse ;  /* 0x00000001090a7819 */ /* 0x100fe40000001212 */
[----:B------:R-:W-:Y:S02]  /*0f60*/  SHF.R.U32.HI R18, RZ, 0x1, R18 ;  /* 0x00000001ff127819 */ /* 0x000fe40000011612 */
[----:B------:R-:W-:Y:S02]  /*0f70*/  LOP3.LUT R9, R8, 0x3f, RZ, 0xc, !PT ;  /* 0x0000003f08097812 */ /* 0x000fe400078e0cff */
[CC--:B------:R-:W-:Y:S02]  /*0f80*/  SHF.L.U64.HI R11, R7.reuse, R6.reuse, R0 ;  /* 0x00000006070b7219 */ /* 0x0c0fe40000010200 */
[----:B------:R-:W-:-:S02]  /*0f90*/  SHF.L.U32 R6, R7, R6, RZ ;  /* 0x0000000607067219 */ /* 0x000fc400000006ff */
[-CC-:B------:R-:W-:Y:S02]  /*0fa0*/  SHF.R.U64 R7, R10, R9.reuse, R18.reuse ;  /* 0x000000090a077219 */ /* 0x180fe40000001212 */
[----:B------:R-:W-:Y:S02]  /*0fb0*/  SHF.R.U32.HI R0, RZ, R9, R18 ;  /* 0x00000009ff007219 */ /* 0x000fe40000011612 */
[----:B------:R-:W-:Y:S02]  /*0fc0*/  LOP3.LUT R7, R6, R7, RZ, 0xfc, !PT ;  /* 0x0000000706077212 */ /* 0x000fe400078efcff */
[----:B------:R-:W-:-:S07]  /*0fd0*/  LOP3.LUT R0, R11, R0, RZ, 0xfc, !PT ;  /* 0x000000000b007212 */ /* 0x000fce00078efcff */
.L_x_12:
[----:B------:R-:W-:Y:S05]  /*0fe0*/  BSYNC.RECONVERGENT B2 ;  /* 0x0000000000027941 */ /* 0x000fea0003800200 */
.L_x_11:
[----:B------:R-:W-:-:S04]  /*0ff0*/  IMAD.WIDE.U32 R10, R7, 0x2168c235, RZ ;  /* 0x2168c235070a7825 */ /* 0x000fc800078e00ff */
[----:B------:R-:W-:Y:S01]  /*1000*/  IMAD.MOV.U32 R20, RZ, RZ, R11 ;  /* 0x000000ffff147224 */ /* 0x000fe200078e000b */
[----:B------:R-:W-:Y:S01]  /*1010*/  IADD3 RZ, P1, PT, R10, R10, RZ ;  /* 0x0000000a0aff7210 */ /* 0x000fe20007f3e0ff */
[----:B------:R-:W-:Y:S02]  /*1020*/  IMAD.MOV.U32 R21, RZ, RZ, RZ ;  /* 0x000000ffff157224 */ /* 0x000fe400078e00ff */
[----:B------:R-:W-:-:S04]  /*1030*/  IMAD.HI.U32 R9, R0, -0x36f0255e, RZ ;  /* 0xc90fdaa200097827 */ /* 0x000fc800078e00ff */
[----:B------:R-:W-:-:S04]  /*1040*/  IMAD.WIDE.U32 R6, R7, -0x36f0255e, R20 ;  /* 0xc90fdaa207067825 */ /* 0x000fc800078e0014 */
[C---:B------:R-:W-:Y:S02]  /*1050*/  IMAD R11, R0.reuse, -0x36f0255e, RZ ;  /* 0xc90fdaa2000b7824 */ /* 0x040fe400078e02ff */
[----:B------:R-:W-:-:S04]  /*1060*/  IMAD.WIDE.U32 R6, P2, R0, 0x2168c235, R6 ;  /* 0x2168c23500067825 */ /* 0x000fc80007840006 */
[----:B------:R-:W-:Y:S01]  /*1070*/  IMAD.X R0, RZ, RZ, R9, P2 ;  /* 0x000000ffff007224 */ /* 0x000fe200010e0609 */
[----:B------:R-:W-:Y:S02]  /*1080*/  IADD3 R7, P2, PT, R11, R7, RZ ;  /* 0x000000070b077210 */ /* 0x000fe40007f5e0ff */
[----:B------:R-:W-:Y:S02]  /*1090*/  IADD3.X RZ, P1, PT, R6, R6, RZ, P1, !PT ;  /* 0x0000000606ff7210 */ /* 0x000fe40000f3e4ff */
[C---:B------:R-:W-:Y:S01]  /*10a0*/  ISETP.GT.U32.AND P3, PT, R7.reuse, RZ, PT ;  /* 0x000000ff0700720c */ /* 0x040fe20003f64070 */
[----:B------:R-:W-:Y:S01]  /*10b0*/  IMAD.X R0, RZ, RZ, R0, P2 ;  /* 0x000000ffff007224 */ /* 0x000fe200010e0600 */
[----:B------:R-:W-:-:S04]  /*10c0*/  IADD3.X R6, P2, PT, R7, R7, RZ, P1, !PT ;  /* 0x0000000707067210 */ /* 0x000fc80000f5e4ff */
[C---:B------:R-:W-:Y:S01]  /*10d0*/  ISETP.GT.AND.EX P1, PT, R0.reuse, RZ, PT, P3 ;  /* 0x000000ff0000720c */ /* 0x040fe20003f24330 */
[----:B------:R-:W-:-:S03]  /*10e0*/  IMAD.X R9, R0, 0x1, R0, P2 ;  /* 0x0000000100097824 */ /* 0x000fc600010e0600 */
[----:B------:R-:W-:Y:S02]  /*10f0*/  SEL R6, R6, R7, P1 ;  /* 0x0000000706067207 */ /* 0x000fe40000800000 */
[----:B------:R-:W-:Y:S02]  /*1100*/  SEL R7, R9, R0, P1 ;  /* 0x0000000009077207 */ /* 0x000fe40000800000 */
[----:B------:R-:W-:Y:S02]  /*1110*/  IADD3 R6, P2, PT, R6, 0x1, RZ ;  /* 0x0000000106067810 */ /* 0x000fe40007f5e0ff */
[----:B------:R-:W-:Y:S02]  /*1120*/  SEL R9, RZ, 0xffffffff, !P1 ;  /* 0xffffffffff097807 */ /* 0x000fe40004800000 */
[----:B------:R-:W-:Y:S01]  /*1130*/  LOP3.LUT P1, R0, R17, 0x80000000, RZ, 0xc0, !PT ;  /* 0x8000000011007812 */ /* 0x000fe2000782c0ff */
[----:B------:R-:W-:Y:S02]  /*1140*/  IMAD.X R7, RZ, RZ, R7, P2 ;  /* 0x000000ffff077224 */ /* 0x000fe400010e0607 */
[----:B------:R-:W-:Y:S01]  /*1150*/  IMAD.IADD R8, R9, 0x1, -R8 ;  /* 0x0000000109087824 */ /* 0x000fe200078e0a08 */
[----:B------:R-:W-:-:S02]  /*1160*/  SHF.R.U32.HI R9, RZ, 0x1e, R5 ;  /* 0x0000001eff097819 */ /* 0x000fc40000011605 */
[----:B------:R-:W-:Y:S01]  /*1170*/  SHF.R.U64 R6, R6, 0xa, R7 ;  /* 0x0000000a06067819 */ /* 0x000fe20000001207 */
[----:B------:R-:W-:Y:S01]  /*1180*/  IMAD.SHL.U32 R5, R8, 0x100000, RZ ;  /* 0x0010000008057824 */ /* 0x000fe200078e00ff */
[----:B------:R-:W-:Y:S02]  /*1190*/  LEA.HI R4, R4, R9, RZ, 0x1 ;  /* 0x0000000904047211 */ /* 0x000fe400078f08ff */
[----:B------:R-:W-:Y:S02]  /*11a0*/  IADD3 R6, P2, PT, R6, 0x1, RZ ;  /* 0x0000000106067810 */ /* 0x000fe40007f5e0ff */
[----:B------:R-:W-:Y:S01]  /*11b0*/  @!P0 LOP3.LUT R0, R0, 0x80000000, RZ, 0x3c, !PT ;  /* 0x8000000000008812 */ /* 0x000fe200078e3cff */
[----:B------:R-:W-:Y:S01]  /*11c0*/  @P1 IMAD.MOV R4, RZ, RZ, -R4 ;  /* 0x000000ffff041224 */ /* 0x000fe200078e0a04 */
[----:B------:R-:W-:-:S04]  /*11d0*/  LEA.HI.X R7, R7, RZ, RZ, 0x16, P2 ;  /* 0x000000ff07077211 */ /* 0x000fc800010fb4ff */
[--C-:B------:R-:W-:Y:S02]  /*11e0*/  SHF.R.U64 R6, R6, 0x1, R7.reuse ;  /* 0x0000000106067819 */ /* 0x100fe40000001207 */
[----:B------:R-:W-:Y:S02]  /*11f0*/  SHF.R.U32.HI R8, RZ, 0x1, R7 ;  /* 0x00000001ff087819 */ /* 0x000fe40000011607 */
[----:B------:R-:W-:-:S04]  /*1200*/  IADD3 R6, P2, P3, RZ, RZ, R6 ;  /* 0x000000ffff067210 */ /* 0x000fc80007b5e006 */
[----:B------:R-:W-:-:S04]  /*1210*/  IADD3.X R5, PT, PT, R5, 0x3fe00000, R8, P2, P3 ;  /* 0x3fe0000005057810 */ /* 0x000fc800017e6408 */
[----:B------:R-:W-:-:S07]  /*1220*/  LOP3.LUT R7, R5, R0, RZ, 0xfc, !PT ;  /* 0x0000000005077212 */ /* 0x000fce00078efcff */
.L_x_6:
[----:B------:R-:W-:Y:S02]  /*1230*/  IMAD.MOV.U32 R17, RZ, RZ, 0x0 ;  /* 0x00000000ff117424 */ /* 0x000fe400078e00ff */
[----:B------:R-:W-:Y:S02]  /*1240*/  IMAD.MOV.U32 R0, RZ, RZ, R4 ;  /* 0x000000ffff007224 */ /* 0x000fe400078e0004 */
[----:B------:R-:W-:Y:S05]  /*1250*/  RET.REL.NODEC R16 `(_Z11init_ab_gpuPdS_m) ;  /* 0xffffffec10687950 */ /* 0x000fea0003c3ffff */
.L_x_13:
[----:B------:R-:W-:-:S00]  /*1260*/  BRA `(.L_x_13) ;  /* 0xfffffffc00fc7947 */ /* 0x000fc0000383ffff */
[----:B------:R-:W-:-:S00]  /*1270*/  NOP ;  /* 0x0000000000007918 */ /* 0x000fc00000000000 */
        /* <DEDUP_REMOVED lines=8> */
.L_x_35:


//--------------------- .text._Z10calc_c_gpuPdS_S_m --------------------------
	.section	.text._Z10calc_c_gpuPdS_S_m,"ax",@progbits
	.align	128
        .global         _Z10calc_c_gpuPdS_S_m
        .type           _Z10calc_c_gpuPdS_S_m,@function
        .size           _Z10calc_c_gpuPdS_S_m,(.L_x_36 - _Z10calc_c_gpuPdS_S_m)
        .other          _Z10calc_c_gpuPdS_S_m,@"STO_CUDA_ENTRY STV_DEFAULT"
_Z10calc_c_gpuPdS_S_m:
.text._Z10calc_c_gpuPdS_S_m:
[----:B------:R-:W0:Y:S01]  /*0000*/  LDC R1, c[0x0][0x37c] ;  /* 0x0000df00ff017b82 */ /* 0x000e220000000800 */
[----:B------:R-:W1:Y:S07]  /*0010*/  S2R R3, SR_TID.X ;  /* 0x0000000000037919 */ /* 0x000e6e0000002100 */
[----:B------:R-:W1:Y:S01]  /*0020*/  S2UR UR4, SR_CTAID.X ;  /* 0x00000000000479c3 */ /* 0x000e620000002500 */
[----:B------:R-:W2:Y:S01]  /*0030*/  LDCU.64 UR6, c[0x0][0x358] ;  /* 0x00006b00ff0677ac */ /* 0x000ea20008000a00 */
[----:B0-----:R-:W-:-:S06]  /*0040*/  VIADD R1, R1, 0xffffffd8 ;  /* 0xffffffd801017836 */ /* 0x001fcc0000000000 */
[----:B------:R-:W1:Y:S08]  /*0050*/  LDC R0, c[0x0][0x360] ;  /* 0x0000d800ff007b82 */ /* 0x000e700000000800 */
[----:B------:R-:W0:Y:S08]  /*0060*/  LDC.64 R4, c[0x0][0x388] ;  /* 0x0000e200ff047b82 */ /* 0x000e300000000a00 */
[----:B------:R-:W3:Y:S01]  /*0070*/  LDC.64 R6, c[0x0][0x390] ;  /* 0x0000e400ff067b82 */ /* 0x000ee20000000a00 */
[----:B-1----:R-:W-:Y:S01]  /*0080*/  IMAD R0, R0, UR4, R3 ;  /* 0x0000000400007c24 */ /* 0x002fe2000f8e0203 */
[----:B------:R-:W1:Y:S03]  /*0090*/  LDCU.64 UR4, c[0x0][0x398] ;  /* 0x00007300ff0477ac */ /* 0x000e660008000a00 */
[----:B0-----:R-:W-:-:S06]  /*00a0*/  IMAD.WIDE R4, R0, 0x8, R4 ;  /* 0x0000000800047825 */ /* 0x001fcc00078e0204 */
[----:B--2---:R-:W5:Y:S01]  /*00b0*/  LDG.E.64 R4, desc[UR6][R4.64] ;  /* 0x0000000604047981 */ /* 0x004f62000c1e1b00 */
[----:B---3--:R-:W-:-:S06]  /*00c0*/  IMAD.WIDE R6, R0, 0x8, R6 ;  /* 0x0000000800067825 */ /* 0x008fcc00078e0206 */
[----:B------:R-:W5:Y:S01]  /*00d0*/  LDG.E.64 R6, desc[UR6][R6.64] ;  /* 0x0000000606067981 */ /* 0x000f62000c1e1b00 */
[----:B-1----:R-:W-:Y:S02]  /*00e0*/  ISETP.GE.U32.AND P0, PT, R0, UR4, PT ;  /* 0x0000000400007c0c */ /* 0x002fe4000bf06070 */
[----:B------:R-:W-:-:S04]  /*00f0*/  SHF.R.S32.HI R3, RZ, 0x1f, R0 ;  /* 0x0000001fff037819 */ /* 0x000fc80000011400 */
[----:B------:R-:W-:-:S13]  /*0100*/  ISETP.GE.U32.AND.EX P0, PT, R3, UR5, PT, P0 ;  /* 0x0000000503007c0c */ /* 0x000fda000bf06100 */
[----:B------:R-:W-:Y:S05]  /*0110*/  @P0 EXIT ;  /* 0x000000000000094d */ /* 0x000fea0003800000 */
[----:B-----5:R-:W-:Y:S01]  /*0120*/  DMUL R6, R4, R6 ;  /* 0x0000000604067228 */ /* 0x020fe20000000000 */
[----:B------:R-:W-:Y:S02]  /*0130*/  CS2R R20, SRZ ;  /* 0x0000000000147805 */ /* 0x000fe4000001ff00 */
[----:B------:R-:W-:Y:S01]  /*0140*/  CS2R R4, SRZ ;  /* 0x0000000000047805 */ /* 0x000fe2000001ff00 */
[----:B------:R-:W0:Y:S01]  /*0150*/  LDCU.64 UR10, c[0x4][0x8] ;  /* 0x01000100ff0a77ac */ /* 0x000e220008000a00 */
[----:B------:R-:W-:-:S06]  /*0160*/  UMOV UR4, 0x3 ;  /* 0x0000000300047882 */ /* 0x000fcc0000000000 */
.L_x_26:
[----:B------:R-:W-:Y:S01]  /*0170*/  DADD R14, R6, R4 ;  /* 0x00000000060e7229 */ /* 0x000fe20000000004 */
[----:B------:R-:W-:Y:S07]  /*0180*/  BSSY.RECONVERGENT B0, `(.L_x_14) ;  /* 0x0000018000007945 */ /* 0x000fee0003800200 */
[----:B------:R-:W-:-:S14]  /*0190*/  DSETP.NEU.AND P0, PT, |R14|, +INF , PT ;  /* 0x7ff000000e00742a */ /* 0x000fdc0003f0d200 */
[----:B------:R-:W-:Y:S01]  /*01a0*/  @!P0 DMUL R22, RZ, R14 ;  /* 0x0000000eff168228 */ /* 0x000fe20000000000 */
[----:B------:R-:W-:Y:S01]  /*01b0*/  @!P0 IMAD.MOV.U32 R2, RZ, RZ, RZ ;  /* 0x000000ffff028224 */ /* 0x000fe200078e00ff */
[----:B------:R-:W-:Y:S09]  /*01c0*/  @!P0 BRA `(.L_x_15) ;  /* 0x00000000004c8947 */ /* 0x000ff20003800000 */
[----:B------:R-:W-:Y:S01]  /*01d0*/  UMOV UR8, 0x6dc9c883 ;  /* 0x6dc9c88300087882 */ /* 0x000fe20000000000 */
[----:B------:R-:W-:Y:S01]  /*01e0*/  UMOV UR9, 0x3fe45f30 ;  /* 0x3fe45f3000097882 */ /* 0x000fe20000000000 */
[C---:B------:R-:W-:Y:S02]  /*01f0*/  DSETP.GE.AND P0, PT, |R14|.reuse, 2.14748364800000000000e+09, PT ;  /* 0x41e000000e00742a */ /* 0x040fe40003f06200 */
[----:B------:R-:W-:Y:S01]  /*0200*/  DMUL R8, R14, UR8 ;  /* 0x000000080e087c28 */ /* 0x000fe20008000000 */
[----:B------:R-:W-:Y:S01]  /*0210*/  UMOV UR8, 0x54442d18 ;  /* 0x54442d1800087882 */ /* 0x000fe20000000000 */
[----:B------:R-:W-:-:S04]  /*0220*/  UMOV UR9, 0x3ff921fb ;  /* 0x3ff921fb00097882 */ /* 0x000fc80000000000 */
[----:B------:R-:W1:Y:S08]  /*0230*/  F2I.F64 R2, R8 ;  /* 0x0000000800027311 */ /* 0x000e700000301100 */
[----:B-1----:R-:W1:Y:S02]  /*0240*/  I2F.F64 R22, R2 ;  /* 0x0000000200167312 */ /* 0x002e640000201c00 */
[----:B-1----:R-:W-:Y:S01]  /*0250*/  DFMA R10, R22, -UR8, R14 ;  /* 0x80000008160a7c2b */ /* 0x002fe2000800000e */
        /* <DEDUP_REMOVED lines=9> */
[----:B0-----:R-:W-:Y:S05]  /*02f0*/  CALL.REL.NOINC `($_Z10calc_c_gpuPdS_S_m$__internal_trig_reduction_slowpathd) ;  /* 0x0000000c00587944 */ /* 0x001fea0003c00000 */
.L_x_15:
[----:B0-----:R-:W-:Y:S05]  /*0300*/  BSYNC.RECONVERGENT B0 ;  /* 0x0000000000007941 */ /* 0x001fea0003800200 */
.L_x_14:
[----:B------:R-:W-:-:S05]  /*0310*/  IMAD.SHL.U32 R8, R2, 0x40, RZ ;  /* 0x0000004002087824 */ /* 0x000fca00078e00ff */
[----:B------:R-:W-:-:S04]  /*0320*/  LOP3.LUT R8, R8, 0x40, RZ, 0xc0, !PT ;  /* 0x0000004008087812 */ /* 0x000fc800078ec0ff */
[----:B------:R-:W-:-:S05]  /*0330*/  IADD3 R28, P0, PT, R8, UR10, RZ ;  /* 0x0000000a081c7c10 */ /* 0x000fca000ff1e0ff */
[----:B------:R-:W-:-:S05]  /*0340*/  IMAD.X R29, RZ, RZ, UR11, P0 ;  /* 0x0000000bff1d7e24 */ /* 0x000fca00080e06ff */
[----:B------:R-:W2:Y:S04]  /*0350*/  LDG.E.128.CONSTANT R8, desc[UR6][R28.64] ;  /* 0x000000061c087981 */ /* 0x000ea8000c1e9d00 */
[----:B------:R-:W3:Y:S04]  /*0360*/  LDG.E.128.CONSTANT R12, desc[UR6][R28.64+0x10] ;  /* 0x000010061c0c7981 */ /* 0x000ee8000c1e9d00 */
[----:B------:R-:W4:Y:S01]  /*0370*/  LDG.E.128.CONSTANT R16, desc[UR6][R28.64+0x20] ;  /* 0x000020061c107981 */ /* 0x000f22000c1e9d00 */
[----:B------:R-:W-:Y:S01]  /*0380*/  LOP3.LUT R24, R2, 0x1, RZ, 0xc0, !PT ;  /* 0x0000000102187812 */ /* 0x000fe200078ec0ff */
[----:B------:R-:W-:Y:S01]  /*0390*/  IMAD.MOV.U32 R25, RZ, RZ, 0x3da8ff83 ;  /* 0x3da8ff83ff197424 */ /* 0x000fe200078e00ff */
[----:B------:R-:W-:Y:S01]  /*03a0*/  DMUL R26, R22, R22 ;  /* 0x00000016161a7228 */ /* 0x000fe20000000000 */
[----:B------:R-:W-:Y:S01]  /*03b0*/  UIADD3 UR5, UPT, UPT, UR4, -0x2, URZ ;  /* 0xfffffffe04057890 */ /* 0x000fe2000fffe0ff */
[----:B------:R-:W-:Y:S01]  /*03c0*/  ISETP.NE.U32.AND P0, PT, R24, 0x1, PT ;  /* 0x000000011800780c */ /* 0x000fe20003f05070 */
[----:B------:R-:W-:Y:S01]  /*03d0*/  IMAD.MOV.U32 R24, RZ, RZ, 0x20fd8164 ;  /* 0x20fd8164ff187424 */ /* 0x000fe200078e00ff */
[----:B------:R-:W-:Y:S02]  /*03e0*/  BSSY.RECONVERGENT B0, `(.L_x_16) ;  /* 0x000002c000007945 */ /* 0x000fe40003800200 */
[----:B------:R-:W-:-:S02]  /*03f0*/  FSEL R25, -R25, 0.11223486810922622681, !P0 ;  /* 0x3de5db6519197808 */ /* 0x000fc40004000100 */
[----:B------:R-:W-:-:S06]  /*0400*/  FSEL R24, R24, -8.06006814911005101289e+34, !P0 ;  /* 0xf9785eba18187808 */ /* 0x000fcc0004000000 */
[----:B--2---:R-:W-:-:S08]  /*0410*/  DFMA R8, R26, R24, R8 ;  /* 0x000000181a08722b */ /* 0x004fd00000000008 */
[----:B------:R-:W-:-:S08]  /*0420*/  DFMA R8, R26, R8, R10 ;  /* 0x000000081a08722b */ /* 0x000fd0000000000a */
[----:B---3--:R-:W-:-:S08]  /*0430*/  DFMA R8, R26, R8, R12 ;  /* 0x000000081a08722b */ /* 0x008fd0000000000c */
[C---:B------:R-:W-:Y:S01]  /*0440*/  DFMA R8, R26.reuse, R8, R14 ;  /* 0x000000081a08722b */ /* 0x040fe2000000000e */
[----:B------:R-:W0:Y:S07]  /*0450*/  I2F.F64.U32 R14, UR5 ;  /* 0x00000005000e7d12 */ /* 0x000e2e0008201800 */
[----:B----4-:R-:W-:-:S08]  /*0460*/  DFMA R8, R26, R8, R16 ;  /* 0x000000081a08722b */ /* 0x010fd00000000010 */
[----:B------:R-:W-:Y:S02]  /*0470*/  DFMA R8, R26, R8, R18 ;  /* 0x000000081a08722b */ /* 0x000fe40000000012 */
[----:B0-----:R-:W-:-:S06]  /*0480*/  DADD R14, R6, R14 ;  /* 0x00000000060e7229 */ /* 0x001fcc000000000e */
[----:B------:R-:W-:Y:S02]  /*0490*/  DFMA R22, R8, R22, R22 ;  /* 0x000000160816722b */ /* 0x000fe40000000016 */
[----:B------:R-:W-:-:S10]  /*04a0*/  DFMA R8, R26, R8, 1 ;  /* 0x3ff000001a08742b */ /* 0x000fd40000000008 */
[----:B------:R-:W-:Y:S02]  /*04b0*/  FSEL R10, R8, R22, !P0 ;  /* 0x00000016080a7208 */ /* 0x000fe40004000000 */
[----:B------:R-:W-:Y:S02]  /*04c0*/  FSEL R11, R9, R23, !P0 ;  /* 0x00000017090b7208 */ /* 0x000fe40004000000 */
[----:B------:R-:W-:-:S04]  /*04d0*/  LOP3.LUT P0, RZ, R2, 0x2, RZ, 0xc0, !PT ;  /* 0x0000000202ff7812 */ /* 0x000fc8000780c0ff */
[----:B------:R-:W-:-:S10]  /*04e0*/  DADD R8, RZ, -R10 ;  /* 0x00000000ff087229 */ /* 0x000fd4000000080a */
[----:B------:R-:W-:Y:S02]  /*04f0*/  FSEL R8, R10, R8, !P0 ;  /* 0x000000080a087208 */ /* 0x000fe40004000000 */
[----:B------:R-:W-:Y:S01]  /*0500*/  FSEL R9, R11, R9, !P0 ;  /* 0x000000090b097208 */ /* 0x000fe20004000000 */
[----:B------:R-:W-:-:S05]  /*0510*/  DSETP.NEU.AND P0, PT, |R14|, +INF , PT ;  /* 0x7ff000000e00742a */ /* 0x000fca0003f0d200 */
[----:B------:R-:W-:-:S09]  /*0520*/  DADD R20, R20, R8 ;  /* 0x0000000014147229 */ /* 0x000fd20000000008 */
[----:B------:R-:W-:Y:S05]  /*0530*/  @!P0 BRA `(.L_x_17) ;  /* 0x0000000000508947 */ /* 0x000fea0003800000 */
[----:B------:R-:W-:Y:S01]  /*0540*/  UMOV UR8, 0x6dc9c883 ;  /* 0x6dc9c88300087882 */ /* 0x000fe20000000000 */
[----:B------:R-:W-:Y:S01]  /*0550*/  UMOV UR9, 0x3fe45f30 ;  /* 0x3fe45f3000097882 */ /* 0x000fe20000000000 */
[C---:B------:R-:W-:Y:S02]  /*0560*/  DSETP.GE.AND P0, PT, |R14|.reuse, 2.14748364800000000000e+09, PT ;  /* 0x41e000000e00742a */ /* 0x040fe40003f06200 */
[----:B------:R-:W-:Y:S01]  /*0570*/  DMUL R8, R14, UR8 ;  /* 0x000000080e087c28 */ /* 0x000fe20008000000 */
        /* <DEDUP_REMOVED lines=14> */
[----:B------:R-:W-:Y:S05]  /*0660*/  CALL.REL.NOINC `($_Z10calc_c_gpuPdS_S_m$__internal_trig_reduction_slowpathd) ;  /* 0x00000008007c7944 */ /* 0x000fea0003c00000 */
[----:B------:R-:W-:Y:S05]  /*0670*/  BRA `(.L_x_18) ;  /* 0x0000000000087947 */ /* 0x000fea0003800000 */
.L_x_17:
[----:B------:R-:W-:Y:S01]  /*0680*/  DMUL R22, RZ, R14 ;  /* 0x0000000eff167228 */ /* 0x000fe20000000000 */
[----:B------:R-:W-:-:S10]  /*0690*/  IMAD.MOV.U32 R2, RZ, RZ, RZ ;  /* 0x000000ffff027224 */ /* 0x000fd400078e00ff */
.L_x_18:
[----:B------:R-:W-:Y:S05]  /*06a0*/  BSYNC.RECONVERGENT B0 ;  /* 0x0000000000007941 */ /* 0x000fea0003800200 */
.L_x_16:
        /* <DEDUP_REMOVED lines=55> */
.L_x_20:
[----:B------:R-:W-:Y:S01]  /*0a20*/  DMUL R22, RZ, R14 ;  /* 0x0000000eff167228 */ /* 0x000fe20000000000 */
[----:B------:R-:W-:-:S10]  /*0a30*/  IMAD.MOV.U32 R2, RZ, RZ, RZ ;  /* 0x000000ffff027224 */ /* 0x000fd400078e00ff */
.L_x_21:
[----:B------:R-:W-:Y:S05]  /*0a40*/  BSYNC.RECONVERGENT B0 ;  /* 0x0000000000007941 */ /* 0x000fea0003800200 */
.L_x_19:
        /* <DEDUP_REMOVED lines=10> */
[----:B------:R-:W-:Y:S01]  /*0af0*/  BSSY.RECONVERGENT B0, `(.L_x_22) ;  /* 0x0000030000007945 */ /* 0x000fe20003800200 */
[----:B------:R-:W-:Y:S01]  /*0b00*/  ISETP.NE.U32.AND P0, PT, R24, 0x1, PT ;  /* 0x000000011800780c */ /* 0x000fe20003f05070 */
[----:B------:R-:W-:-:S03]  /*0b10*/  IMAD.MOV.U32 R24, RZ, RZ, 0x20fd8164 ;  /* 0x20fd8164ff187424 */ /* 0x000fc600078e00ff */
[----:B------:R-:W-:Y:S02]  /*0b20*/  FSEL R25, -R25, 0.11223486810922622681, !P0 ;  /* 0x3de5db6519197808 */ /* 0x000fe40004000100 */
        /* <DEDUP_REMOVED lines=36> */
[----:B------:R-:W-:Y:S01]  /*0d70*/  BSSY.RECONVERGENT B1, `(.L_x_25) ;  /* 0x0000004000017945 */ /* 0x000fe20003800200 */
[----:B------:R-:W-:Y:S01]  /*0d80*/  IMAD.MOV.U32 R22, RZ, RZ, R14 ;  /* 0x000000ffff167224 */ /* 0x000fe200078e000e */
[----:B------:R-:W-:-:S07]  /*0d90*/  MOV R14, 0xdb0 ;  /* 0x00000db0000e7802 */ /* 0x000fce0000000f00 */
[----:B------:R-:W-:Y:S05]  /*0da0*/  CALL.REL.NOINC `($_Z10calc_c_gpuPdS_S_m$__internal_trig_reduction_slowpathd) ;  /* 0x0000000000ac7944 */ /* 0x000fea0003c00000 */
[----:B------:R-:W-:Y:S05]  /*0db0*/  BSYNC.RECONVERGENT B1 ;  /* 0x0000000000017941 */ /* 0x000fea0003800200 */
.L_x_25:
[----:B------:R-:W-:Y:S05]  /*0dc0*/  BRA `(.L_x_24) ;  /* 0x0000000000087947 */ /* 0x000fea0003800000 */
.L_x_23:
[----:B------:R-:W-:Y:S01]  /*0dd0*/  DMUL R22, RZ, R14 ;  /* 0x0000000eff167228 */ /* 0x000fe20000000000 */
[----:B------:R-:W-:-:S10]  /*0de0*/  IMAD.MOV.U32 R2, RZ, RZ, RZ ;  /* 0x000000ffff027224 */ /* 0x000fd400078e00ff */
.L_x_24:
[----:B------:R-:W-:Y:S05]  /*0df0*/  BSYNC.RECONVERGENT B0 ;  /* 0x0000000000007941 */ /* 0x000fea0003800200 */
.L_x_22:
        /* <DEDUP_REMOVED lines=10> */
[----:B------:R-:W-:Y:S01]  /*0ea0*/  UIADD3 UR4, UPT, UPT, UR4, 0x4, URZ ;  /* 0x0000000404047890 */ /* 0x000fe2000fffe0ff */
[----:B------:R-:W-:Y:S01]  /*0eb0*/  ISETP.NE.U32.AND P0, PT, R24, 0x1, PT ;  /* 0x000000011800780c */ /* 0x000fe20003f05070 */
[----:B------:R-:W-:Y:S01]  /*0ec0*/  IMAD.MOV.U32 R24, RZ, RZ, 0x20fd8164 ;  /* 0x20fd8164ff187424 */ /* 0x000fe200078e00ff */
[----:B------:R-:W-:Y:S01]  /*0ed0*/  DADD R4, R4, 4 ;  /* 0x4010000004047429 */ /* 0x000fe20000000000 */
[----:B------:R-:W-:Y:S01]  /*0ee0*/  UISETP.NE.AND UP0, UPT, UR4, 0x67, UPT ;  /* 0x000000670400788c */ /* 0x000fe2000bf05270 */
[----:B------:R-:W-:-:S02]  /*0ef0*/  FSEL R25, -R25, 0.11223486810922622681, !P0 ;  /* 0x3de5db6519197808 */ /* 0x000fc40004000100 */
[----:B------:R-:W-:-:S06]  /*0f00*/  FSEL R24, R24, -8.06006814911005101289e+34, !P0 ;  /* 0xf9785eba18187808 */ /* 0x000fcc0004000000 */
        /* <DEDUP_REMOVED lines=13> */
[----:B------:R-:W-:-:S06]  /*0fe0*/  FSEL R9, R11, R9, !P0 ;  /* 0x000000090b097208 */ /* 0x000fcc0004000000 */
[----:B------:R-:W-:Y:S01]  /*0ff0*/  DADD R20, R20, R8 ;  /* 0x0000000014147229 */ /* 0x000fe20000000008 */
[----:B------:R-:W-:Y:S10]  /*1000*/  BRA.U UP0, `(.L_x_26) ;  /* 0xfffffff100587547 */ /* 0x000ff4000b83ffff */
[----:B------:R-:W0:Y:S02]  /*1010*/  LDCU.64 UR8, c[0x0][0x380] ;  /* 0x00007000ff0877ac */ /* 0x000e240008000a00 */
[----:B0-----:R-:W-:-:S04]  /*1020*/  LEA R2, P0, R0, UR8, 0x3 ;  /* 0x0000000800027c11 */ /* 0x001fc8000f8018ff */
[----:B------:R-:W-:-:S05]  /*1030*/  LEA.HI.X R3, R0, UR9, R3, 0x3, P0 ;  /* 0x0000000900037c11 */ /* 0x000fca00080f1c03 */
[----:B------:R-:W-:Y:S01]  /*1040*/  STG.E.64 desc[UR6][R2.64], R20 ;  /* 0x0000001402007986 */ /* 0x000fe2000c101b06 */
[----:B------:R-:W-:Y:S05]  /*1050*/  EXIT ;  /* 0x000000000000794d */ /* 0x000fea0003800000 */
        .type           $_Z10calc_c_gpuPdS_S_m$__internal_trig_reduction_slowpathd,@function
        .size           $_Z10calc_c_gpuPdS_S_m$__internal_trig_reduction_slowpathd,(.L_x_36 - $_Z10calc_c_gpuPdS_S_m$__internal_trig_reduction_slowpathd)
$_Z10calc_c_gpuPdS_S_m$__internal_trig_reduction_slowpathd:
[----:B------:R-:W-:Y:S01]  /*1060*/  SHF.R.U32.HI R13, RZ, 0x14, R15 ;  /* 0x00000014ff0d7819 */ /* 0x000fe2000001160f */
[----:B------:R-:W-:-:S03]  /*1070*/  IMAD.MOV.U32 R8, RZ, RZ, RZ ;  /* 0x000000ffff087224 */ /* 0x000fc600078e00ff */
        /* <DEDUP_REMOVED lines=21> */
.L_x_31:
[----:B------:R-:W1:Y:S01]  /*11d0*/  LDC.64 R22, c[0x4][RZ] ;  /* 0x01000000ff167b82 */ /* 0x000e620000000a00 */
[----:B0-----:R-:W-:Y:S02]  /*11e0*/  R2UR UR8, R8 ;  /* 0x00000000080872ca */ /* 0x001fe400000e0000 */
[----:B------:R-:W-:Y:S01]  /*11f0*/  R2UR UR9, R9 ;  /* 0x00000000090972ca */ /* 0x000fe200000e0000 */
[----:B-1----:R-:W-:-:S12]  /*1200*/  IMAD.WIDE R22, R2, 0x8, R22 ;  /* 0x0000000802167825 */ /* 0x002fd800078e0216 */
[----:B------:R-:W2:Y:S01]  /*1210*/  LDG.E.64.CONSTANT R22, desc[UR8][R22.64] ;  /* 0x0000000816167981 */ /* 0x000ea2000c1e9b00 */
[----:B------:R-:W-:Y:S02]  /*1220*/  IMAD.MOV.U32 R24, RZ, RZ, R18 ;  /* 0x000000ffff187224 */ /* 0x000fe400078e0012 */
[----:B------:R-:W-:Y:S02]  /*1230*/  IMAD.MOV.U32 R25, RZ, RZ, R19 ;  /* 0x000000ffff197224 */ /* 0x000fe400078e0013 */
[----:B------:R-:W-:Y:S02]  /*1240*/  VIADD R10, R10, 0x1 ;  /* 0x000000010a0a7836 */ /* 0x000fe40000000000 */
[----:B------:R-:W-:Y:S02]  /*1250*/  VIADD R2, R2, 0x1 ;  /* 0x0000000102027836 */ /* 0x000fe40000000000 */
[----:B--2---:R-:W-:-:S04]  /*1260*/  IMAD.WIDE.U32 R24, P2, R22, R11, R24 ;  /* 0x0000000b16187225 */ /* 0x004fc80007840018 */
[----:B------:R-:W-:Y:S02]  /*1270*/  IMAD R18, R22, R17, RZ ;  /* 0x0000001116127224 */ /* 0x000fe400078e02ff */
[----:B------:R-:W-:Y:S02]  /*1280*/  IMAD R19, R23, R11, RZ ;  /* 0x0000000b17137224 */ /* 0x000fe400078e02ff */
[----:B------:R-:W-:Y:S01]  /*1290*/  IMAD.MOV.U32 R26, RZ, RZ, R24 ;  /* 0x000000ffff1a7224 */ /* 0x000fe200078e0018 */
[----:B------:R-:W-:Y:S01]  /*12a0*/  IADD3 R18, P0, PT, R18, R25, RZ ;  /* 0x0000001912127210 */ /* 0x000fe20007f1e0ff */
[C---:B------:R-:W-:Y:S02]  /*12b0*/  IMAD R24, R16.reuse, 0x8, R1 ;  /* 0x0000000810187824 */ /* 0x040fe400078e0201 */
[----:B------:R-:W-:Y:S01]  /*12c0*/  VIADD R16, R16, 0x1 ;  /* 0x0000000110107836 */ /* 0x000fe20000000000 */
[----:B------:R-:W-:Y:S01]  /*12d0*/  IADD3 R27, P1, PT, R19, R18, RZ ;  /* 0x00000012131b7210 */ /* 0x000fe20007f3e0ff */
[----:B------:R-:W-:-:S04]  /*12e0*/  IMAD.HI.U32 R19, R22, R17, RZ ;  /* 0x0000001116137227 */ /* 0x000fc800078e00ff */
[C---:B------:R-:W-:Y:S01]  /*12f0*/  IMAD.HI.U32 R18, R23.reuse, R11, RZ ;  /* 0x0000000b17127227 */ /* 0x040fe200078e00ff */
[----:B------:R1:W-:Y:S03]  /*1300*/  STL.64 [R24], R26 ;  /* 0x0000001a18007387 */ /* 0x0003e60000100a00 */
[----:B------:R-:W-:Y:S02]  /*1310*/  IMAD.X R19, RZ, RZ, R19, P2 ;  /* 0x000000ffff137224 */ /* 0x000fe400010e0613 */
[----:B------:R-:W-:-:S03]  /*1320*/  IMAD.HI.U32 R22, R23, R17, RZ ;  /* 0x0000001117167227 */ /* 0x000fc600078e00ff */
[----:B------:R-:W-:Y:S01]  /*1330*/  IADD3.X R18, P0, PT, R18, R19, RZ, P0, !PT ;  /* 0x0000001312127210 */ /* 0x000fe2000071e4ff */
[----:B------:R-:W-:-:S04]  /*1340*/  IMAD R23, R23, R17, RZ ;  /* 0x0000001117177224 */ /* 0x000fc800078e02ff */
[----:B------:R-:W-:Y:S01]  /*1350*/  IMAD.X R22, RZ, RZ, R22, P0 ;  /* 0x000000ffff167224 */ /* 0x000fe200000e0616 */
[----:B------:R-:W-:Y:S02]  /*1360*/  ISETP.NE.AND P0, PT, R10, -0xf, PT ;  /* 0xfffffff10a00780c */ /* 0x000fe40003f05270 */
[----:B------:R-:W-:-:S05]  /*1370*/  IADD3.X R18, P1, PT, R23, R18, RZ, P1, !PT ;  /* 0x0000001217127210 */ /* 0x000fca0000f3e4ff */
[----:B------:R-:W-:-:S06]  /*1380*/  IMAD.X R19, RZ, RZ, R22, P1 ;  /* 0x000000ffff137224 */ /* 0x000fcc00008e0616 */
[----:B-1----:R-:W-:Y:S05]  /*1390*/  @P0 BRA `(.L_x_31) ;  /* 0xfffffffc008c0947 */ /* 0x002fea000383ffff */
[----:B------:R-:W-:Y:S05]  /*13a0*/  BSYNC.RECONVERGENT B3 ;  /* 0x0000000000037941 */ /* 0x000fea0003800200 */
.L_x_30:
[----:B------:R-:W-:-:S07]  /*13b0*/  IMAD.MOV.U32 R2, RZ, RZ, R12 ;  /* 0x000000ffff027224 */ /* 0x000fce00078e000c */
.L_x_29:
[----:B------:R-:W-:Y:S05]  /*13c0*/  BSYNC.RECONVERGENT B2 ;  /* 0x0000000000027941 */ /* 0x000fea0003800200 */
.L_x_28:
[C---:B------:R-:W-:Y:S02]  /*13d0*/  LOP3.LUT R8, R13.reuse, 0x7ff, RZ, 0xc0, !PT ;  /* 0x000007ff0d087812 */ /* 0x040fe400078ec0ff */
[----:B------:R-:W-:-:S03]  /*13e0*/  LOP3.LUT P0, R23, R13, 0x3f, RZ, 0xc0, !PT ;  /* 0x0000003f0d177812 */ /* 0x000fc6000780c0ff */
[----:B------:R-:W-:-:S05]  /*13f0*/  VIADD R8, R8, 0xfffffc00 ;  /* 0xfffffc0008087836 */ /* 0x000fca0000000000 */
[----:B------:R-:W-:-:S05]  /*1400*/  SHF.R.U32.HI R9, RZ, 0x6, R8 ;  /* 0x00000006ff097819 */ /* 0x000fca0000011608 */
[----:B------:R-:W-:-:S04]  /*1410*/  IMAD.IADD R2, R9, 0x1, R2 ;  /* 0x0000000109027824 */ /* 0x000fc800078e0202 */
[----:B------:R-:W-:-:S05]  /*1420*/  IMAD.U32 R25, R2, 0x8, R1 ;  /* 0x0000000802197824 */ /* 0x000fca00078e0001 */
[----:B------:R0:W-:Y:S04]  /*1430*/  STL.64 [R25+-0x78], R18 ;  /* 0xffff881219007387 */ /* 0x0001e80000100a00 */
[----:B------:R-:W2:Y:S04]  /*1440*/  @P0 LDL.64 R12, [R1+0x8] ;  /* 0x00000800010c0983 */ /* 0x000ea80000100a00 */
[----:B------:R-:W3:Y:S04]  /*1450*/  LDL.64 R10, [R1+0x10] ;  /* 0x00001000010a7983 */ /* 0x000ee80000100a00 */
[----:B------:R-:W4:Y:S01]  /*1460*/  LDL.64 R8, [R1+0x18] ;  /* 0x0000180001087983 */ /* 0x000f220000100a00 */
[----:B------:R-:W-:Y:S01]  /*1470*/  BSSY.RECONVERGENT B2, `(.L_x_32) ;  /* 0x0000035000027945 */ /* 0x000fe20003800200 */
[----:B--2---:R-:W-:-:S02]  /*1480*/  @P0 SHF.R.U64 R22, R12, 0x1, R13 ;  /* 0x000000010c160819 */ /* 0x004fc4000000120d */
[----:B------:R-:W-:Y:S02]  /*1490*/  @P0 SHF.R.U32.HI R24, RZ, 0x1, R13 ;  /* 0x00000001ff180819 */ /* 0x000fe4000001160d */
[----:B------:R-:W-:Y:S02]  /*14a0*/  @P0 LOP3.LUT R13, R23, 0x3f, RZ, 0x3c, !PT ;  /* 0x0000003f170d0812 */ /* 0x000fe400078e3cff */
[----:B---3--:R-:W-:Y:S02]  /*14b0*/  @P0 SHF.L.U32 R17, R10, R23, RZ ;  /* 0x000000170a110219 */ /* 0x008fe400000006ff */
[----:B------:R-:W-:Y:S02]  /*14c0*/  @P0 SHF.R.U64 R22, R22, R13, R24 ;  /* 0x0000000d16160219 */ /* 0x000fe40000001218 */
[--C-:B------:R-:W-:Y:S02]  /*14d0*/  @P0 SHF.R.U32.HI R2, RZ, 0x1, R11.reuse ;  /* 0x00000001ff020819 */ /* 0x100fe4000001160b */
[----:B------:R-:W-:-:S02]  /*14e0*/  @P0 SHF.R.U64 R12, R10, 0x1, R11 ;  /* 0x000000010a0c0819 */ /* 0x000fc4000000120b */
[----:B------:R-:W-:Y:S02]  /*14f0*/  @P0 SHF.L.U64.HI R16, R10, R23, R11 ;  /* 0x000000170a100219 */ /* 0x000fe4000001020b */
[----:B0-----:R-:W-:Y:S02]  /*1500*/  @P0 SHF.R.U32.HI R19, RZ, R13, R24 ;  /* 0x0000000dff130219 */ /* 0x001fe40000011618 */
[----:B------:R-:W-:Y:S02]  /*1510*/  @P0 LOP3.LUT R10, R17, R22, RZ, 0xfc, !PT ;  /* 0x00000016110a0212 */ /* 0x000fe400078efcff */
[----:B----4-:R-:W-:Y:S02]  /*1520*/  @P0 SHF.L.U32 R18, R8, R23, RZ ;  /* 0x0000001708120219 */ /* 0x010fe400000006ff */
[----:B------:R-:W-:Y:S01]  /*1530*/  @P0 SHF.R.U64 R25, R12, R13, R2 ;  /* 0x0000000d0c190219 */ /* 0x000fe20000001202 */
[----:B------:R-:W-:Y:S01]  /*1540*/  IMAD.SHL.U32 R12, R10, 0x4, RZ ;  /* 0x000000040a0c7824 */ /* 0x000fe200078e00ff */
[----:B------:R-:W-:-:S02]  /*1550*/  @P0 LOP3.LUT R11, R16, R19, RZ, 0xfc, !PT ;  /* 0x00000013100b0212 */ /* 0x000fc400078efcff */
[----:B------:R-:W-:Y:S02]  /*1560*/  @P0 SHF.L.U64.HI R23, R8, R23, R9 ;  /* 0x0000001708170219 */ /* 0x000fe40000010209 */
[----:B------:R-:W-:Y:S02]  /*1570*/  @P0 LOP3.LUT R8, R18, R25, RZ, 0xfc, !PT ;  /* 0x0000001912080212 */ /* 0x000fe400078efcff */
[----:B------:R-:W-:Y:S02]  /*1580*/  @P0 SHF.R.U32.HI R2, RZ, R13, R2 ;  /* 0x0000000dff020219 */ /* 0x000fe40000011602 */
[----:B------:R-:W-:Y:S02]  /*1590*/  SHF.L.U64.HI R10, R10, 0x2, R11 ;  /* 0x000000020a0a7819 */ /* 0x000fe4000001020b */
[----:B------:R-:W-:Y:S02]  /*15a0*/  SHF.L.W.U32.HI R16, R11, 0x2, R8 ;  /* 0x000000020b107819 */ /* 0x000fe40000010e08 */
[----:B------:R-:W-:-:S02]  /*15b0*/  @P0 LOP3.LUT R9, R23, R2, RZ, 0xfc, !PT ;  /* 0x0000000217090212 */ /* 0x000fc400078efcff */
[----:B------:R-:W-:Y:S02]  /*15c0*/  IADD3 RZ, P0, PT, RZ, -R12, RZ ;  /* 0x8000000cffff7210 */ /* 0x000fe40007f1e0ff */
[----:B------:R-:W-:Y:S02]  /*15d0*/  LOP3.LUT R11, RZ, R10, RZ, 0x33, !PT ;  /* 0x0000000aff0b7212 */ /* 0x000fe400078e33ff */
[----:B------:R-:W-:Y:S02]  /*15e0*/  SHF.L.W.U32.HI R8, R8, 0x2, R9 ;  /* 0x0000000208087819 */ /* 0x000fe40000010e09 */
[----:B------:R-:W-:Y:S02]  /*15f0*/  LOP3.LUT R2, RZ, R16, RZ, 0x33, !PT ;  /* 0x00000010ff027212 */ /* 0x000fe400078e33ff */
[----:B------:R-:W-:Y:S02]  /*1600*/  IADD3.X R11, P0, PT, RZ, R11, RZ, P0, !PT ;  /* 0x0000000bff0b7210 */ /* 0x000fe4000071e4ff */
[----:B------:R-:W-:-:S02]  /*1610*/  LOP3.LUT R17, RZ, R8, RZ, 0x33, !PT ;  /* 0x00000008ff117212 */ /* 0x000fc400078e33ff */
[----:B------:R-:W-:Y:S02]  /*1620*/  IADD3.X R13, P1, PT, RZ, R2, RZ, P0, !PT ;  /* 0x00000002ff0d7210 */ /* 0x000fe4000073e4ff */
        /* <DEDUP_REMOVED lines=15> */
[----:B------:R-:W-:Y:S02]  /*1720*/  LOP3.LUT R11, R2, 0x3f, RZ, 0xc0, !PT ;  /* 0x0000003f020b7812 */ /* 0x000fe400078ec0ff */
        /* <DEDUP_REMOVED lines=9> */
.L_x_33:
[----:B------:R-:W-:Y:S05]  /*17c0*/  BSYNC.RECONVERGENT B2 ;  /* 0x0000000000027941 */ /* 0x000fea0003800200 */
.L_x_32:
[----:B------:R-:W-:-:S04]  /*17d0*/  IMAD.WIDE.U32 R12, R16, 0x2168c235, RZ ;  /* 0x2168c235100c7825 */ /* 0x000fc800078e00ff */
[----:B------:R-:W-:Y:S01]  /*17e0*/  IMAD.MOV.U32 R10, RZ, RZ, R13 ;  /* 0x000000ffff0a7224 */ /* 0x000fe200078e000d */
[----:B------:R-:W-:Y:S01]  /*17f0*/  IADD3 RZ, P1, PT, R12, R12, RZ ;  /* 0x0000000c0cff7210 */ /* 0x000fe20007f3e0ff */
[----:B------:R-:W-:Y:S02]  /*1800*/  IMAD.MOV.U32 R11, RZ, RZ, RZ ;  /* 0x000000ffff0b7224 */ /* 0x000fe400078e00ff */
[----:B------:R-:W-:-:S04]  /*1810*/  IMAD.HI.U32 R13, R17, -0x36f0255e, RZ ;  /* 0xc90fdaa2110d7827 */ /* 0x000fc800078e00ff */
[----:B------:R-:W-:-:S04]  /*1820*/  IMAD.WIDE.U32 R10, R16, -0x36f0255e, R10 ;  /* 0xc90fdaa2100a7825 */ /* 0x000fc800078e000a */
[----:B------:R-:W-:-:S04]  /*1830*/  IMAD.WIDE.U32 R10, P2, R17, 0x2168c235, R10 ;  /* 0x2168c235110a7825 */ /* 0x000fc8000784000a */
[----:B------:R-:W-:Y:S01]  /*1840*/  IMAD R17, R17, -0x36f0255e, RZ ;  /* 0xc90fdaa211117824 */ /* 0x000fe200078e02ff */
[----:B------:R-:W-:Y:S01]  /*1850*/  IADD3.X RZ, P1, PT, R10, R10, RZ, P1, !PT ;  /* 0x0000000a0aff7210 */ /* 0x000fe20000f3e4ff */
[----:B------:R-:W-:-:S03]  /*1860*/  IMAD.X R12, RZ, RZ, R13, P2 ;  /* 0x000000ffff0c7224 */ /* 0x000fc600010e060d */
[----:B------:R-:W-:-:S04]  /*1870*/  IADD3 R11, P2, PT, R17, R11, RZ ;  /* 0x0000000b110b7210 */ /* 0x000fc80007f5e0ff */
        /* <DEDUP_REMOVED lines=25> */
.L_x_27:
[----:B------:R-:W-:Y:S02]  /*1a10*/  IMAD.MOV.U32 R23, RZ, RZ, R15 ;  /* 0x000000ffff177224 */ /* 0x000fe400078e000f */
[----:B------:R-:W-:Y:S02]  /*1a20*/  IMAD.MOV.U32 R15, RZ, RZ, 0x0 ;  /* 0x00000000ff0f7424 */ /* 0x000fe400078e00ff */
[----:B------:R-:W-:Y:S02]  /*1a30*/  IMAD.MOV.U32 R2, RZ, RZ, R8 ;  /* 0x000000ffff027224 */ /* 0x000fe400078e0008 */
[----:B------:R-:W-:Y:S05]  /*1a40*/  RET.REL.NODEC R14 `(_Z10calc_c_gpuPdS_S_m) ;  /* 0xffffffe40e6c7950 */ /* 0x000fea0003c3ffff */
.L_x_34:
        /* <DEDUP_REMOVED lines=11> */
.L_x_36:


//--------------------- .nv.global.init           --------------------------
	.section	.nv.global.init,"aw",@progbits
	.align	16
.nv.global.init:
	.type		__cudart_sin_cos_coeffs,@object
	.size		__cudart_sin_cos_coeffs,(__cudart_i2opi_d - __cudart_sin_cos_coeffs)
__cudart_sin_cos_coeffs:
        /*0000*/ 	.byte	0x46, 0xd2, 0xb0, 0x2c, 0xf1, 0xe5, 0x5a, 0xbe, 0x92, 0xe3, 0xac, 0x69, 0xe3, 0x1d, 0xc7, 0x3e
        /*0010*/ 	.byte	0xa1, 0x62, 0xdb, 0x19, 0xa0, 0x01, 0x2a, 0xbf, 0x18, 0x08, 0x11, 0x11, 0x11, 0x11, 0x81, 0x3f
        /*0020*/ 	.byte	0x54, 0x55, 0x55, 0x55, 0x55, 0x55, 0xc5, 0xbf, 0x00, 0x00, 0x00, 0x00, 0x00, 0x00, 0x00, 0x00
        /*0030*/ 	.byte	0x00, 0x00, 0x00, 0x00, 0x00, 0x00, 0x00, 0x00, 0x64, 0x81, 0xfd, 0x20, 0x83, 0xff, 0xa8, 0xbd
        /*0040*/ 	.byte	0x28, 0x85, 0xef, 0xc1, 0xa7, 0xee, 0x21, 0x3e, 0xd9, 0xe6, 0x06, 0x8e, 0x4f, 0x7e, 0x92, 0xbe
        /*0050*/ 	.byte	0xe9, 0xbc, 0xdd, 0x19, 0xa0, 0x01, 0xfa, 0x3e, 0x47, 0x5d, 0xc1, 0x16, 0x6c, 0xc1, 0x56, 0xbf
        /*0060*/ 	.byte	0x51, 0x55, 0x55, 0x55, 0x55, 0x55, 0xa5, 0x3f, 0x00, 0x00, 0x00, 0x00, 0x00, 0x00, 0xe0, 0xbf
        /*0070*/ 	.byte	0x00, 0x00, 0x00, 0x00, 0x00, 0x00, 0xf0, 0x3f, 0x00, 0x00, 0x00, 0x00, 0x00, 0x00, 0x00, 0x00
	.type		__cudart_i2opi_d,@object
	.size		__cudart_i2opi_d,(.L_0 - __cudart_i2opi_d)
__cudart_i2opi_d:
        /* <DEDUP_REMOVED lines=9> */
.L_0:


//--------------------- .nv.shared.reserved.0     --------------------------
	.section	.nv.shared.reserved.0,"aw",@nobits
	.weak		__nv_reservedSMEM_offset_0_alias
	.size		__nv_reservedSMEM_offset_0_alias, 0, 64
	.other		__nv_reservedSMEM_offset_0_alias,@"STO_CUDA_RESERVED_SHARED STV_DEFAULT"
__nv_reservedSMEM_offset_0_alias:
	.zero		0
	.zero		64


//--------------------- .nv.constant0._Z11init_ab_gpuPdS_m --------------------------
	.section	.nv.constant0._Z11init_ab_gpuPdS_m,"a",@progbits
	.sectionflags	@""
	.align	4
.nv.constant0._Z11init_ab_gpuPdS_m:
	.zero		920


//--------------------- .nv.constant0._Z10calc_c_gpuPdS_S_m --------------------------
	.section	.nv.constant0._Z10calc_c_gpuPdS_S_m,"a",@progbits
	.sectionflags	@""
	.align	4
.nv.constant0._Z10calc_c_gpuPdS_S_m:
	.zero		928


//--------------------- SYMBOLS --------------------------

	.type		.nv.reservedSmem.offset0,@object
	.size		.nv.reservedSmem.offset0,0x4
